	.target	sm_90a

	.elftype	@"ET_EXEC"


//--------------------- .note.nv.tkinfo           --------------------------
	.section	.note.nv.tkinfo,"",@"SHT_NOTE"
	.sectionflags	@"SHF_NOTE_NV_TKINFO"
	.tkinfo
        /*0018*/ 	.word	0x00000002
        /*0030*/ 	.string	""
        /*0030*/ 	.string	"ptxas"
        /*0030*/ 	.string	"Cuda compilation tools, release 13.0, V13.0.88"
        /*0030*/ 	.string	"Build cuda_13.0.r13.0/compiler.36424714_0"
        /*0030*/ 	.string	"-arch sm_90a -m 64 "



//--------------------- .note.nv.cuinfo           --------------------------
	.section	.note.nv.cuinfo,"",@"SHT_NOTE"
	.sectionflags	@"SHF_NOTE_NV_CUINFO"
        /*0018*/ 	.short	0x0002
        /*001a*/ 	.short	0x005a
        /*001c*/ 	.short	0x0082
	.zero		2


//--------------------- .nv.info                  --------------------------
	.section	.nv.info,"",@"SHT_CUDA_INFO"
	.align	4


	//----- nvinfo : EIATTR_REGCOUNT
	.align		4
        /*0000*/ 	.byte	0x04, 0x2f
        /*0002*/ 	.short	(.L_16 - .L_15)
	.align		4
.L_15:
        /*0004*/ 	.word	index@(_ZN7cutlass13device_kernelINS_4gemm6kernel13GemmUniversalIN4cute5tupleIJiiiiEEENS1_10collective13CollectiveMmaINS1_39MainloopSm90TmaGmmaRmemAWarpSpecializedILi9ENS5_IJNS4_1CILi1EEESB_SB_EEENS1_32KernelTmaWarpSpecializedPingpongEEENS5_IJNSA_ILi64EEENSA_ILi128EEENSA_ILi32EEEEEENS_10tfloat32_tENS5_IJlSB_lEEESJ_NS5_IJSB_llEEENS4_8TiledMMAINS4_8MMA_AtomIJNS4_4SM904GMMA30MMA_64x128x8_F32TF32TF32_RS_TNILNSP_7ScaleInE1ELSR_1EEEEEENS4_6LayoutISC_NS5_IJNSA_ILi0EEESV_SV_EEEEENS5_IJNS4_10UnderscoreESY_SY_EEEEENS4_13SM90_TMA_LOADENS4_14ComposedLayoutINS4_7SwizzleILi3ELi4ELi3EEENS4_18smem_ptr_flag_bitsILi32EEENSU_INS5_IJNSA_ILi8EEESH_EEENS5_IJSH_SB_EEEEEEEvNS4_8identityES11_NS12_INS13_ILi1ELi4ELi3EEES16_NSU_INS5_IJS17_S17_EEENS5_IJSB_S17_EEEEEEENS4_9Copy_AtomIJNS4_39AutoVectorizingCopyWithAssumedAlignmentILi128EEESJ_EEES1C_EENS_8epilogue10collective6detail29Sm90TmaWarpSpecializedAdapterINS1O_15DefaultEpilogueISJ_SK_SK_NS1N_6thread17LinearCombinationISJ_Li1EffLNS1S_9ScaleType4KindE0ELNS_15FloatRoundStyleE2ESJ_EENS1_15EpilogueDefaultEEEEEvvEEEEvNT_6ParamsE)
        /*0008*/ 	.word	0x000000a8


	//----- nvinfo : EIATTR_FRAME_SIZE
	.align		4
.L_16:
        /*000c*/ 	.byte	0x04, 0x11
        /*000e*/ 	.short	(.L_18 - .L_17)
	.align		4
.L_17:
        /*0010*/ 	.word	index@(_ZN7cutlass13device_kernelINS_4gemm6kernel13GemmUniversalIN4cute5tupleIJiiiiEEENS1_10collective13CollectiveMmaINS1_39MainloopSm90TmaGmmaRmemAWarpSpecializedILi9ENS5_IJNS4_1CILi1EEESB_SB_EEENS1_32KernelTmaWarpSpecializedPingpongEEENS5_IJNSA_ILi64EEENSA_ILi128EEENSA_ILi32EEEEEENS_10tfloat32_tENS5_IJlSB_lEEESJ_NS5_IJSB_llEEENS4_8TiledMMAINS4_8MMA_AtomIJNS4_4SM904GMMA30MMA_64x128x8_F32TF32TF32_RS_TNILNSP_7ScaleInE1ELSR_1EEEEEENS4_6LayoutISC_NS5_IJNSA_ILi0EEESV_SV_EEEEENS5_IJNS4_10UnderscoreESY_SY_EEEEENS4_13SM90_TMA_LOADENS4_14ComposedLayoutINS4_7SwizzleILi3ELi4ELi3EEENS4_18smem_ptr_flag_bitsILi32EEENSU_INS5_IJNSA_ILi8EEESH_EEENS5_IJSH_SB_EEEEEEEvNS4_8identityES11_NS12_INS13_ILi1ELi4ELi3EEES16_NSU_INS5_IJS17_S17_EEENS5_IJSB_S17_EEEEEEENS4_9Copy_AtomIJNS4_39AutoVectorizingCopyWithAssumedAlignmentILi128EEESJ_EEES1C_EENS_8epilogue10collective6detail29Sm90TmaWarpSpecializedAdapterINS1O_15DefaultEpilogueISJ_SK_SK_NS1N_6thread17LinearCombinationISJ_Li1EffLNS1S_9ScaleType4KindE0ELNS_15FloatRoundStyleE2ESJ_EENS1_15EpilogueDefaultEEEEEvvEEEEvNT_6ParamsE)
        /*0014*/ 	.word	0x00000000


	//----- nvinfo : EIATTR_MIN_STACK_SIZE
	.align		4
.L_18:
        /*0018*/ 	.byte	0x04, 0x12
        /*001a*/ 	.short	(.L_20 - .L_19)
	.align		4
.L_19:
        /*001c*/ 	.word	index@(_ZN7cutlass13device_kernelINS_4gemm6kernel13GemmUniversalIN4cute5tupleIJiiiiEEENS1_10collective13CollectiveMmaINS1_39MainloopSm90TmaGmmaRmemAWarpSpecializedILi9ENS5_IJNS4_1CILi1EEESB_SB_EEENS1_32KernelTmaWarpSpecializedPingpongEEENS5_IJNSA_ILi64EEENSA_ILi128EEENSA_ILi32EEEEEENS_10tfloat32_tENS5_IJlSB_lEEESJ_NS5_IJSB_llEEENS4_8TiledMMAINS4_8MMA_AtomIJNS4_4SM904GMMA30MMA_64x128x8_F32TF32TF32_RS_TNILNSP_7ScaleInE1ELSR_1EEEEEENS4_6LayoutISC_NS5_IJNSA_ILi0EEESV_SV_EEEEENS5_IJNS4_10UnderscoreESY_SY_EEEEENS4_13SM90_TMA_LOADENS4_14ComposedLayoutINS4_7SwizzleILi3ELi4ELi3EEENS4_18smem_ptr_flag_bitsILi32EEENSU_INS5_IJNSA_ILi8EEESH_EEENS5_IJSH_SB_EEEEEEEvNS4_8identityES11_NS12_INS13_ILi1ELi4ELi3EEES16_NSU_INS5_IJS17_S17_EEENS5_IJSB_S17_EEEEEEENS4_9Copy_AtomIJNS4_39AutoVectorizingCopyWithAssumedAlignmentILi128EEESJ_EEES1C_EENS_8epilogue10collective6detail29Sm90TmaWarpSpecializedAdapterINS1O_15DefaultEpilogueISJ_SK_SK_NS1N_6thread17LinearCombinationISJ_Li1EffLNS1S_9ScaleType4KindE0ELNS_15FloatRoundStyleE2ESJ_EENS1_15EpilogueDefaultEEEEEvvEEEEvNT_6ParamsE)
        /*0020*/ 	.word	0x00000000
.L_20:


//--------------------- .nv.compat                --------------------------
	.section	.nv.compat,"",@"SHT_CUDA_COMPAT_INFO"
	.align	4
        /*0000*/ 	.byte	0x02, 0x09, 0x01, 0x00, 0x02, 0x02, 0x04, 0x00, 0x02, 0x05, 0x05, 0x00, 0x03, 0x07, 0x01, 0x01
        /*0010*/ 	.byte	0x02, 0x03, 0x01, 0x00, 0x02, 0x06, 0x01, 0x00, 0x04, 0x0b, 0x08, 0x00, 0x00, 0x00, 0x00, 0x00
        /*0020*/ 	.byte	0x00, 0x00, 0x00, 0x00


//--------------------- .nv.info._ZN7cutlass13device_kernelINS_4gemm6kernel13GemmUniversalIN4cute5tupleIJiiiiEEENS1_10collective13CollectiveMmaINS1_39MainloopSm90TmaGmmaRmemAWarpSpecializedILi9ENS5_IJNS4_1CILi1EEESB_SB_EEENS1_32KernelTmaWarpSpecializedPingpongEEENS5_IJNSA_ILi64EEENSA_ILi128EEENSA_ILi32EEEEEENS_10tfloat32_tENS5_IJlSB_lEEESJ_NS5_IJSB_llEEENS4_8TiledMMAINS4_8MMA_AtomIJNS4_4SM904GMMA30MMA_64x128x8_F32TF32TF32_RS_TNILNSP_7ScaleInE1ELSR_1EEEEEENS4_6LayoutISC_NS5_IJNSA_ILi0EEESV_SV_EEEEENS5_IJNS4_10UnderscoreESY_SY_EEEEENS4_13SM90_TMA_LOADENS4_14ComposedLayoutINS4_7SwizzleILi3ELi4ELi3EEENS4_18smem_ptr_flag_bitsILi32EEENSU_INS5_IJNSA_ILi8EEESH_EEENS5_IJSH_SB_EEEEEEEvNS4_8identityES11_NS12_INS13_ILi1ELi4ELi3EEES16_NSU_INS5_IJS17_S17_EEENS5_IJSB_S17_EEEEEEENS4_9Copy_AtomIJNS4_39AutoVectorizingCopyWithAssumedAlignmentILi128EEESJ_EEES1C_EENS_8epilogue10collective6detail29Sm90TmaWarpSpecializedAdapterINS1O_15DefaultEpilogueISJ_SK_SK_NS1N_6thread17LinearCombinationISJ_Li1EffLNS1S_9ScaleType4KindE0ELNS_15FloatRoundStyleE2ESJ_EENS1_15EpilogueDefaultEEEEEvvEEEEvNT_6ParamsE --------------------------
	.section	.nv.info._ZN7cutlass13device_kernelINS_4gemm6kernel13GemmUniversalIN4cute5tupleIJiiiiEEENS1_10collective13CollectiveMmaINS1_39MainloopSm90TmaGmmaRmemAWarpSpecializedILi9ENS5_IJNS4_1CILi1EEESB_SB_EEENS1_32KernelTmaWarpSpecializedPingpongEEENS5_IJNSA_ILi64EEENSA_ILi128EEENSA_ILi32EEEEEENS_10tfloat32_tENS5_IJlSB_lEEESJ_NS5_IJSB_llEEENS4_8TiledMMAINS4_8MMA_AtomIJNS4_4SM904GMMA30MMA_64x128x8_F32TF32TF32_RS_TNILNSP_7ScaleInE1ELSR_1EEEEEENS4_6LayoutISC_NS5_IJNSA_ILi0EEESV_SV_EEEEENS5_IJNS4_10UnderscoreESY_SY_EEEEENS4_13SM90_TMA_LOADENS4_14ComposedLayoutINS4_7SwizzleILi3ELi4ELi3EEENS4_18smem_ptr_flag_bitsILi32EEENSU_INS5_IJNSA_ILi8EEESH_EEENS5_IJSH_SB_EEEEEEEvNS4_8identityES11_NS12_INS13_ILi1ELi4ELi3EEES16_NSU_INS5_IJS17_S17_EEENS5_IJSB_S17_EEEEEEENS4_9Copy_AtomIJNS4_39AutoVectorizingCopyWithAssumedAlignmentILi128EEESJ_EEES1C_EENS_8epilogue10collective6detail29Sm90TmaWarpSpecializedAdapterINS1O_15DefaultEpilogueISJ_SK_SK_NS1N_6thread17LinearCombinationISJ_Li1EffLNS1S_9ScaleType4KindE0ELNS_15FloatRoundStyleE2ESJ_EENS1_15EpilogueDefaultEEEEEvvEEEEvNT_6ParamsE,"",@"SHT_CUDA_INFO"
	.sectionflags	@""
	.align	4


	//----- nvinfo : EIATTR_CUDA_API_VERSION
	.align		4
        /*0000*/ 	.byte	0x04, 0x37
        /*0002*/ 	.short	(.L_22 - .L_21)
.L_21:
        /*0004*/ 	.word	0x00000082


	//----- nvinfo : EIATTR_KPARAM_INFO
	.align		4
.L_22:
        /*0008*/ 	.byte	0x04, 0x17
        /*000a*/ 	.short	(.L_24 - .L_23)
.L_23:
        /*000c*/ 	.word	0x00000000
        /*0010*/ 	.short	0x0000
        /*0012*/ 	.short	0x0070
        /*0014*/ 	.byte	0x00, 0xf0, 0x01, 0x10


	//----- nvinfo : EIATTR_SPARSE_MMA_MASK
	.align		4
.L_24:
        /*0018*/ 	.byte	0x03, 0x50
        /*001a*/ 	.short	0x0000


	//----- nvinfo : EIATTR_MAXREG_COUNT
	.align		4
        /*001c*/ 	.byte	0x03, 0x1b
        /*001e*/ 	.short	0x00a8


	//----- nvinfo : EIATTR_NUM_BARRIERS
	.align		4
        /*0020*/ 	.byte	0x02, 0x4c
        /*0022*/ 	.byte	0x01
	.zero		1


	//----- nvinfo : EIATTR_EXTERNS
	.align		4
        /*0024*/ 	.byte	0x04, 0x0f
        /*0026*/ 	.short	(.L_26 - .L_25)


	//   ....[0]....
	.align		4
.L_25:
        /*0028*/ 	.word	index@(__assertfail)


	//----- nvinfo : EIATTR_MERCURY_ISA_VERSION
	.align		4
.L_26:
        /*002c*/ 	.byte	0x03, 0x5f
        /*002e*/ 	.short	0x0101


	//----- nvinfo : EIATTR_INT_WARP_WIDE_INSTR_OFFSETS
	.align		4
        /*0030*/ 	.byte	0x04, 0x31
        /*0032*/ 	.short	(.L_28 - .L_27)


	//   ....[0]....
.L_27:
        /*0034*/ 	.word	0x00000540


	//   ....[1]....
        /*0038*/ 	.word	0x00000560


	//   ....[2]....
        /*003c*/ 	.word	0x000005e0


	//   ....[3]....
        /*0040*/ 	.word	0x000005f0


	//   ....[4]....
        /*0044*/ 	.word	0x00000600


	//   ....[5]....
        /*0048*/ 	.word	0x00000620


	//   ....[6]....
        /*004c*/ 	.word	0x00000680


	//   ....[7]....
        /*0050*/ 	.word	0x000006a0


	//----- nvinfo : EIATTR_COOP_GROUP_MASK_REGIDS
	.align		4
.L_28:
        /*0054*/ 	.byte	0x04, 0x29
        /*0056*/ 	.short	(.L_30 - .L_29)


	//   ....[0]....
.L_29:
        /*0058*/ 	.word	0xffffffff


	//   ....[1]....
        /*005c*/ 	.word	0xffffffff


	//   ....[2]....
        /*0060*/ 	.word	0xffffffff


	//   ....[3]....
        /*0064*/ 	.word	0xffffffff


	//   ....[4]....
        /*0068*/ 	.word	0xffffffff


	//   ....[5]....
        /*006c*/ 	.word	0xffffffff


	//   ....[6]....
        /*0070*/ 	.word	0x0500000f


	//----- nvinfo : EIATTR_COOP_GROUP_INSTR_OFFSETS
	.align		4
.L_30:
        /*0074*/ 	.byte	0x04, 0x28
        /*0076*/ 	.short	(.L_32 - .L_31)


	//   ....[0]....
.L_31:
        /*0078*/ 	.word	0x00000060


	//   ....[1]....
        /*007c*/ 	.word	0x00000080


	//   ....[2]....
        /*0080*/ 	.word	0x00000180


	//   ....[3]....
        /*0084*/ 	.word	0x00000460


	//   ....[4]....
        /*0088*/ 	.word	0x000004a0


	//   ....[5]....
        /*008c*/ 	.word	0x000004e0


	//   ....[6]....
        /*0090*/ 	.word	0x00008a60


	//----- nvinfo : EIATTR_REG_RECONFIG
	.align		4
.L_32:
        /*0094*/ 	.byte	0x01, 0x54
	.zero		2


	//----- nvinfo : EIATTR_SYSCALL_OFFSETS
	.align		4
        /*0098*/ 	.byte	0x04, 0x46
        /*009a*/ 	.short	(.L_34 - .L_33)


	//   ....[0]....
.L_33:
        /*009c*/ 	.word	0x000017e0


	//   ....[1]....
        /*00a0*/ 	.word	0x00001920


	//   ....[2]....
        /*00a4*/ 	.word	0x00001a10


	//   ....[3]....
        /*00a8*/ 	.word	0x00007590


	//   ....[4]....
        /*00ac*/ 	.word	0x000076c0


	//----- nvinfo : EIATTR_MBARRIER_INSTR_OFFSETS
	.align		4
.L_34:
        /*00b0*/ 	.byte	0x04, 0x39
        /*00b2*/ 	.short	(.L_36 - .L_35)


	//   ....[0]....
.L_35:
        /*00b4*/ 	.word	0x00000320
        /*00b8*/ 	.word	0x000000ff
        /*00bc*/ 	.word	0x00000000
        /*00c0*/ 	.short	0x0100
        /*00c2*/ 	.byte	0x05
	.zero		1


	//   ....[1]....
        /*00c4*/ 	.word	0x00000330
        /*00c8*/ 	.word	0x000000ff
        /*00cc*/ 	.word	0x00000048
        /*00d0*/ 	.short	0x0100
        /*00d2*/ 	.byte	0x05
	.zero		1


	//   ....[2]....
        /*00d4*/ 	.word	0x00000340
        /*00d8*/ 	.word	0x000000ff
        /*00dc*/ 	.word	0x00000008
        /*00e0*/ 	.short	0x0100
        /*00e2*/ 	.byte	0x05
	.zero		1


	//   ....[3]....
        /*00e4*/ 	.word	0x00000350
        /*00e8*/ 	.word	0x000000ff
        /*00ec*/ 	.word	0x00000050
        /*00f0*/ 	.short	0x0100
        /*00f2*/ 	.byte	0x05
	.zero		1


	//   ....[4]....
        /*00f4*/ 	.word	0x00000360
        /*00f8*/ 	.word	0x000000ff
        /*00fc*/ 	.word	0x00000010
        /*0100*/ 	.short	0x0100
        /*0102*/ 	.byte	0x05
	.zero		1


	//   ....[5]....
        /*0104*/ 	.word	0x00000370
        /*0108*/ 	.word	0x000000ff
        /*010c*/ 	.word	0x00000058
        /*0110*/ 	.short	0x0100
        /*0112*/ 	.byte	0x05
	.zero		1


	//   ....[6]....
        /*0114*/ 	.word	0x00000380
        /*0118*/ 	.word	0x000000ff
        /*011c*/ 	.word	0x00000018
        /*0120*/ 	.short	0x0100
        /*0122*/ 	.byte	0x05
	.zero		1


	//   ....[7]....
        /*0124*/ 	.word	0x00000390
        /*0128*/ 	.word	0x000000ff
        /*012c*/ 	.word	0x00000060
        /*0130*/ 	.short	0x0100
        /*0132*/ 	.byte	0x05
	.zero		1


	//   ....[8]....
        /*0134*/ 	.word	0x000003a0
        /*0138*/ 	.word	0x000000ff
        /*013c*/ 	.word	0x00000020
        /*0140*/ 	.short	0x0100
        /*0142*/ 	.byte	0x05
	.zero		1


	//   ....[9]....
        /*0144*/ 	.word	0x000003b0
        /*0148*/ 	.word	0x000000ff
        /*014c*/ 	.word	0x00000068
        /*0150*/ 	.short	0x0100
        /*0152*/ 	.byte	0x05
	.zero		1


	//   ....[10]....
        /*0154*/ 	.word	0x000003c0
        /*0158*/ 	.word	0x000000ff
        /*015c*/ 	.word	0x00000028
        /*0160*/ 	.short	0x0100
        /*0162*/ 	.byte	0x05
	.zero		1


	//   ....[11]....
        /*0164*/ 	.word	0x000003d0
        /*0168*/ 	.word	0x000000ff
        /*016c*/ 	.word	0x00000070
        /*0170*/ 	.short	0x0100
        /*0172*/ 	.byte	0x05
	.zero		1


	//   ....[12]....
        /*0174*/ 	.word	0x000003e0
        /*0178*/ 	.word	0x000000ff
        /*017c*/ 	.word	0x00000030
        /*0180*/ 	.short	0x0100
        /*0182*/ 	.byte	0x05
	.zero		1


	//   ....[13]....
        /*0184*/ 	.word	0x000003f0
        /*0188*/ 	.word	0x000000ff
        /*018c*/ 	.word	0x00000078
        /*0190*/ 	.short	0x0100
        /*0192*/ 	.byte	0x05
	.zero		1


	//   ....[14]....
        /*0194*/ 	.word	0x00000400
        /*0198*/ 	.word	0x000000ff
        /*019c*/ 	.word	0x00000038
        /*01a0*/ 	.short	0x0100
        /*01a2*/ 	.byte	0x05
	.zero		1


	//   ....[15]....
        /*01a4*/ 	.word	0x00000410
        /*01a8*/ 	.word	0x000000ff
        /*01ac*/ 	.word	0x00000080
        /*01b0*/ 	.short	0x0100
        /*01b2*/ 	.byte	0x05
	.zero		1


	//   ....[16]....
        /*01b4*/ 	.word	0x00000420
        /*01b8*/ 	.word	0x000000ff
        /*01bc*/ 	.word	0x00000040
        /*01c0*/ 	.short	0x0100
        /*01c2*/ 	.byte	0x05
	.zero		1


	//   ....[17]....
        /*01c4*/ 	.word	0x00000430
        /*01c8*/ 	.word	0x000000ff
        /*01cc*/ 	.word	0x00000088
        /*01d0*/ 	.short	0x0100
        /*01d2*/ 	.byte	0x05
	.zero		1


	//   ....[18]....
        /*01d4*/ 	.word	0x000006c0
        /*01d8*/ 	.word	0x000000ff
        /*01dc*/ 	.word	0x000000c0
        /*01e0*/ 	.short	0x0100
        /*01e2*/ 	.byte	0x05
	.zero		1


	//   ....[19]....
        /*01e4*/ 	.word	0x000006d0
        /*01e8*/ 	.word	0x000000ff
        /*01ec*/ 	.word	0x000000c8
        /*01f0*/ 	.short	0x0100
        /*01f2*/ 	.byte	0x05
	.zero		1


	//   ....[20]....
        /*01f4*/ 	.word	0x00000710
        /*01f8*/ 	.word	0x000000ff
        /*01fc*/ 	.word	0x000000a0
        /*0200*/ 	.short	0x0100
        /*0202*/ 	.byte	0x0a
	.zero		1


	//   ....[21]....
        /*0204*/ 	.word	0x00000730
        /*0208*/ 	.word	0x000000ff
        /*020c*/ 	.word	0x000000a8
        /*0210*/ 	.short	0x0100
        /*0212*/ 	.byte	0x0a
	.zero		1


	//   ....[22]....
        /*0214*/ 	.word	0x00000740
        /*0218*/ 	.word	0x000000ff
        /*021c*/ 	.word	0x000000b0
        /*0220*/ 	.short	0x0100
        /*0222*/ 	.byte	0x0a
	.zero		1


	//   ....[23]....
        /*0224*/ 	.word	0x00000750
        /*0228*/ 	.word	0x000000ff
        /*022c*/ 	.word	0x000000b8
        /*0230*/ 	.short	0x0100
        /*0232*/ 	.byte	0x0a
	.zero		1


	//   ....[24]....
        /*0234*/ 	.word	0x00001690
        /*0238*/ 	.word	0x00000065
        /*023c*/ 	.word	0xfffffff8
        /*0240*/ 	.short	0x010a
        /*0242*/ 	.byte	0x3f
	.zero		1


	//   ....[25]....
        /*0244*/ 	.word	0x00001ac0
        /*0248*/ 	.word	0x00000003
        /*024c*/ 	.word	0x00000000
        /*0250*/ 	.short	0x010a
        /*0252*/ 	.byte	0x3f
	.zero		1


	//   ....[26]....
        /*0254*/ 	.word	0x00001b00
        /*0258*/ 	.word	0x00000003
        /*025c*/ 	.word	0x00000000
        /*0260*/ 	.short	0x010a
        /*0262*/ 	.byte	0x3f
	.zero		1


	//   ....[27]....
        /*0264*/ 	.word	0x00001c40
        /*0268*/ 	.word	0x00000003
        /*026c*/ 	.word	0x00000000
        /*0270*/ 	.short	0x010a
        /*0272*/ 	.byte	0x3f
	.zero		1


	//   ....[28]....
        /*0274*/ 	.word	0x00001fc0
        /*0278*/ 	.word	0x00000003
        /*027c*/ 	.word	0x00000000
        /*0280*/ 	.short	0x010a
        /*0282*/ 	.byte	0x3f
	.zero		1


	//   ....[29]....
        /*0284*/ 	.word	0x00002170
        /*0288*/ 	.word	0x00000006
        /*028c*/ 	.word	0x00000000
        /*0290*/ 	.short	0x010a
        /*0292*/ 	.byte	0x3f
	.zero		1


	//   ....[30]....
        /*0294*/ 	.word	0x00002350
        /*0298*/ 	.word	0x000000ff
        /*029c*/ 	.word	0x00000000
        /*02a0*/ 	.short	0x0101
        /*02a2*/ 	.byte	0x05
	.zero		1


	//   ....[31]....
        /*02a4*/ 	.word	0x000024e0
        /*02a8*/ 	.word	0x00000006
        /*02ac*/ 	.word	0x00000000
        /*02b0*/ 	.short	0x010a
        /*02b2*/ 	.byte	0x3f
	.zero		1


	//   ....[32]....
        /*02b4*/ 	.word	0x00002820
        /*02b8*/ 	.word	0x000000ff
        /*02bc*/ 	.word	0x00000000
        /*02c0*/ 	.short	0x0101
        /*02c2*/ 	.byte	0x04
	.zero		1


	//   ....[33]....
        /*02c4*/ 	.word	0x00002970
        /*02c8*/ 	.word	0x00000071
        /*02cc*/ 	.word	0x00000000
        /*02d0*/ 	.short	0x0101
        /*02d2*/ 	.byte	0x2f
	.zero		1


	//   ....[34]....
        /*02d4*/ 	.word	0x00002a30
        /*02d8*/ 	.word	0x000000ff
        /*02dc*/ 	.word	0x00000000
        /*02e0*/ 	.short	0x0101
        /*02e2*/ 	.byte	0x06
	.zero		1


	//   ....[35]....
        /*02e4*/ 	.word	0x00002aa0
        /*02e8*/ 	.word	0x00000065
        /*02ec*/ 	.word	0x00000008
        /*02f0*/ 	.short	0x010a
        /*02f2*/ 	.byte	0x3f
	.zero		1


	//   ....[36]....
        /*02f4*/ 	.word	0x00006be0
        /*02f8*/ 	.word	0x00000066
        /*02fc*/ 	.word	0x00000000
        /*0300*/ 	.short	0x0101
        /*0302*/ 	.byte	0x2f
	.zero		1


	//   ....[37]....
        /*0304*/ 	.word	0x00007800
        /*0308*/ 	.word	0x00000007
        /*030c*/ 	.word	0x00000048
        /*0310*/ 	.short	0x010a
        /*0312*/ 	.byte	0x3f
	.zero		1


	//   ....[38]....
        /*0314*/ 	.word	0x00007dd0
        /*0318*/ 	.word	0x00000003
        /*031c*/ 	.word	0x000000c8
        /*0320*/ 	.short	0x0101
        /*0322*/ 	.byte	0x3f
	.zero		1


	//   ....[39]....
        /*0324*/ 	.word	0x00008500
        /*0328*/ 	.word	0x00000005
        /*032c*/ 	.word	0x00000000
        /*0330*/ 	.short	0x010a
        /*0332*/ 	.byte	0x3f
	.zero		1


	//   ....[40]....
        /*0334*/ 	.word	0x00008580
        /*0338*/ 	.word	0x00000007
        /*033c*/ 	.word	0x00000000
        /*0340*/ 	.short	0x010a
        /*0342*/ 	.byte	0x3f
	.zero		1


	//   ....[41]....
        /*0344*/ 	.word	0x00008610
        /*0348*/ 	.word	0x00000006
        /*034c*/ 	.word	0x00000000
        /*0350*/ 	.short	0x010a
        /*0352*/ 	.byte	0x3f
	.zero		1


	//   ....[42]....
        /*0354*/ 	.word	0x000086a0
        /*0358*/ 	.word	0x00000009
        /*035c*/ 	.word	0x00000000
        /*0360*/ 	.short	0x010a
        /*0362*/ 	.byte	0x3f
	.zero		1


	//   ....[43]....
        /*0364*/ 	.word	0x00008730
        /*0368*/ 	.word	0x00000006
        /*036c*/ 	.word	0x00000000
        /*0370*/ 	.short	0x010a
        /*0372*/ 	.byte	0x3f
	.zero		1


	//   ....[44]....
        /*0374*/ 	.word	0x000087c0
        /*0378*/ 	.word	0x00000009
        /*037c*/ 	.word	0x00000000
        /*0380*/ 	.short	0x010a
        /*0382*/ 	.byte	0x3f
	.zero		1


	//   ....[45]....
        /*0384*/ 	.word	0x00008850
        /*0388*/ 	.word	0x00000008
        /*038c*/ 	.word	0x00000000
        /*0390*/ 	.short	0x010a
        /*0392*/ 	.byte	0x3f
	.zero		1


	//   ....[46]....
        /*0394*/ 	.word	0x000088e0
        /*0398*/ 	.word	0x0000000b
        /*039c*/ 	.word	0x00000000
        /*03a0*/ 	.short	0x010a
        /*03a2*/ 	.byte	0x3f
	.zero		1


	//   ....[47]....
        /*03a4*/ 	.word	0x00008970
        /*03a8*/ 	.word	0x00000003
        /*03ac*/ 	.word	0x00000000
        /*03b0*/ 	.short	0x010a
        /*03b2*/ 	.byte	0x3f
	.zero		1


	//   ....[48]....
        /*03b4*/ 	.word	0x000089d0
        /*03b8*/ 	.word	0x00000065
        /*03bc*/ 	.word	0xfffffff8
        /*03c0*/ 	.short	0x010a
        /*03c2*/ 	.byte	0x3f
	.zero		1


	//   ....[49]....
        /*03c4*/ 	.word	0x00008a90
        /*03c8*/ 	.word	0x00000003
        /*03cc*/ 	.word	0x00000000
        /*03d0*/ 	.short	0x010a
        /*03d2*/ 	.byte	0x3f
	.zero		1


	//   ....[50]....
        /*03d4*/ 	.word	0x00008ae0
        /*03d8*/ 	.word	0x00000003
        /*03dc*/ 	.word	0x00000000
        /*03e0*/ 	.short	0x010a
        /*03e2*/ 	.byte	0x3f
	.zero		1


	//   ....[51]....
        /*03e4*/ 	.word	0x00008b30
        /*03e8*/ 	.word	0x00000006
        /*03ec*/ 	.word	0x00000000
        /*03f0*/ 	.short	0x010a
        /*03f2*/ 	.byte	0x3f
	.zero		1


	//   ....[52]....
        /*03f4*/ 	.word	0x00008b80
        /*03f8*/ 	.word	0x00000065
        /*03fc*/ 	.word	0x00000008
        /*0400*/ 	.short	0x010a
        /*0402*/ 	.byte	0x3f
	.zero		1


	//   ....[53]....
        /*0404*/ 	.word	0x00008c50
        /*0408*/ 	.word	0x00000007
        /*040c*/ 	.word	0x00000048
        /*0410*/ 	.short	0x010a
        /*0412*/ 	.byte	0x3f
	.zero		1


	//   ....[54]....
        /*0414*/ 	.word	0x00008d20
        /*0418*/ 	.word	0x00000005
        /*041c*/ 	.word	0x00000000
        /*0420*/ 	.short	0x010a
        /*0422*/ 	.byte	0x3f
	.zero		1


	//   ....[55]....
        /*0424*/ 	.word	0x00008d70
        /*0428*/ 	.word	0x00000007
        /*042c*/ 	.word	0x00000000
        /*0430*/ 	.short	0x010a
        /*0432*/ 	.byte	0x3f
	.zero		1


	//   ....[56]....
        /*0434*/ 	.word	0x00008dc0
        /*0438*/ 	.word	0x00000006
        /*043c*/ 	.word	0x00000000
        /*0440*/ 	.short	0x010a
        /*0442*/ 	.byte	0x3f
	.zero		1


	//   ....[57]....
        /*0444*/ 	.word	0x00008e10
        /*0448*/ 	.word	0x00000009
        /*044c*/ 	.word	0x00000000
        /*0450*/ 	.short	0x010a
        /*0452*/ 	.byte	0x3f
	.zero		1


	//   ....[58]....
        /*0454*/ 	.word	0x00008e60
        /*0458*/ 	.word	0x00000006
        /*045c*/ 	.word	0x00000000
        /*0460*/ 	.short	0x010a
        /*0462*/ 	.byte	0x3f
	.zero		1


	//   ....[59]....
        /*0464*/ 	.word	0x00008eb0
        /*0468*/ 	.word	0x00000009
        /*046c*/ 	.word	0x00000000
        /*0470*/ 	.short	0x010a
        /*0472*/ 	.byte	0x3f
	.zero		1


	//   ....[60]....
        /*0474*/ 	.word	0x00008f00
        /*0478*/ 	.word	0x00000008
        /*047c*/ 	.word	0x00000000
        /*0480*/ 	.short	0x010a
        /*0482*/ 	.byte	0x3f
	.zero		1


	//   ....[61]....
        /*0484*/ 	.word	0x00008f50
        /*0488*/ 	.word	0x0000000b
        /*048c*/ 	.word	0x00000000
        /*0490*/ 	.short	0x010a
        /*0492*/ 	.byte	0x3f
	.zero		1


	//----- nvinfo : EIATTR_NUM_MBARRIERS
	.align		4
.L_36:
        /*0494*/ 	.byte	0x03, 0x38
        /*0496*/ 	.short	0x0018


	//----- nvinfo : EIATTR_EXIT_INSTR_OFFSETS
	.align		4
        /*0498*/ 	.byte	0x04, 0x1c
        /*049a*/ 	.short	(.L_38 - .L_37)


	//   ....[0]....
.L_37:
        /*049c*/ 	.word	0x00001280


	//   ....[1]....
        /*04a0*/ 	.word	0x000012e0


	//   ....[2]....
        /*04a4*/ 	.word	0x00007210


	//   ....[3]....
        /*04a8*/ 	.word	0x00007240


	//   ....[4]....
        /*04ac*/ 	.word	0x000089c0


	//----- nvinfo : EIATTR_MAX_THREADS
	.align		4
.L_38:
        /*04b0*/ 	.byte	0x04, 0x05
        /*04b2*/ 	.short	(.L_40 - .L_39)
.L_39:
        /*04b4*/ 	.word	0x00000180
        /*04b8*/ 	.word	0x00000001
        /*04bc*/ 	.word	0x00000001


	//----- nvinfo : EIATTR_CRS_STACK_SIZE
	.align		4
.L_40:
        /*04c0*/ 	.byte	0x04, 0x1e
        /*04c2*/ 	.short	(.L_42 - .L_41)
.L_41:
        /*04c4*/ 	.word	0x00000000


	//----- nvinfo : EIATTR_CBANK_PARAM_SIZE
	.align		4
.L_42:
        /*04c8*/ 	.byte	0x03, 0x19
        /*04ca*/ 	.short	0x0470


	//----- nvinfo : EIATTR_PARAM_CBANK
	.align		4
        /*04cc*/ 	.byte	0x04, 0x0a
        /*04ce*/ 	.short	(.L_44 - .L_43)
	.align		4
.L_43:
        /*04d0*/ 	.word	index@(.nv.constant0._ZN7cutlass13device_kernelINS_4gemm6kernel13GemmUniversalIN4cute5tupleIJiiiiEEENS1_10collective13CollectiveMmaINS1_39MainloopSm90TmaGmmaRmemAWarpSpecializedILi9ENS5_IJNS4_1CILi1EEESB_SB_EEENS1_32KernelTmaWarpSpecializedPingpongEEENS5_IJNSA_ILi64EEENSA_ILi128EEENSA_ILi32EEEEEENS_10tfloat32_tENS5_IJlSB_lEEESJ_NS5_IJSB_llEEENS4_8TiledMMAINS4_8MMA_AtomIJNS4_4SM904GMMA30MMA_64x128x8_F32TF32TF32_RS_TNILNSP_7ScaleInE1ELSR_1EEEEEENS4_6LayoutISC_NS5_IJNSA_ILi0EEESV_SV_EEEEENS5_IJNS4_10UnderscoreESY_SY_EEEEENS4_13SM90_TMA_LOADENS4_14ComposedLayoutINS4_7SwizzleILi3ELi4ELi3EEENS4_18smem_ptr_flag_bitsILi32EEENSU_INS5_IJNSA_ILi8EEESH_EEENS5_IJSH_SB_EEEEEEEvNS4_8identityES11_NS12_INS13_ILi1ELi4ELi3EEES16_NSU_INS5_IJS17_S17_EEENS5_IJSB_S17_EEEEEEENS4_9Copy_AtomIJNS4_39AutoVectorizingCopyWithAssumedAlignmentILi128EEESJ_EEES1C_EENS_8epilogue10collective6detail29Sm90TmaWarpSpecializedAdapterINS1O_15DefaultEpilogueISJ_SK_SK_NS1N_6thread17LinearCombinationISJ_Li1EffLNS1S_9ScaleType4KindE0ELNS_15FloatRoundStyleE2ESJ_EENS1_15EpilogueDefaultEEEEEvvEEEEvNT_6ParamsE)
        /*04d4*/ 	.short	0x0210
        /*04d6*/ 	.short	0x0470


	//----- nvinfo : EIATTR_SW_WAR
	.align		4
.L_44:
        /*04d8*/ 	.byte	0x04, 0x36
        /*04da*/ 	.short	(.L_46 - .L_45)
.L_45:
        /*04dc*/ 	.word	0x00000008
.L_46:


//--------------------- .nv.callgraph             --------------------------
	.section	.nv.callgraph,"",@"SHT_CUDA_CALLGRAPH"
	.align	4
	.sectionentsize	8
	.align		4
        /*0000*/ 	.word	0x00000000
	.align		4
        /*0004*/ 	.word	0xffffffff
	.align		4
        /*0008*/ 	.word	index@(_ZN7cutlass13device_kernelINS_4gemm6kernel13GemmUniversalIN4cute5tupleIJiiiiEEENS1_10collective13CollectiveMmaINS1_39MainloopSm90TmaGmmaRmemAWarpSpecializedILi9ENS5_IJNS4_1CILi1EEESB_SB_EEENS1_32KernelTmaWarpSpecializedPingpongEEENS5_IJNSA_ILi64EEENSA_ILi128EEENSA_ILi32EEEEEENS_10tfloat32_tENS5_IJlSB_lEEESJ_NS5_IJSB_llEEENS4_8TiledMMAINS4_8MMA_AtomIJNS4_4SM904GMMA30MMA_64x128x8_F32TF32TF32_RS_TNILNSP_7ScaleInE1ELSR_1EEEEEENS4_6LayoutISC_NS5_IJNSA_ILi0EEESV_SV_EEEEENS5_IJNS4_10UnderscoreESY_SY_EEEEENS4_13SM90_TMA_LOADENS4_14ComposedLayoutINS4_7SwizzleILi3ELi4ELi3EEENS4_18smem_ptr_flag_bitsILi32EEENSU_INS5_IJNSA_ILi8EEESH_EEENS5_IJSH_SB_EEEEEEEvNS4_8identityES11_NS12_INS13_ILi1ELi4ELi3EEES16_NSU_INS5_IJS17_S17_EEENS5_IJSB_S17_EEEEEEENS4_9Copy_AtomIJNS4_39AutoVectorizingCopyWithAssumedAlignmentILi128EEESJ_EEES1C_EENS_8epilogue10collective6detail29Sm90TmaWarpSpecializedAdapterINS1O_15DefaultEpilogueISJ_SK_SK_NS1N_6thread17LinearCombinationISJ_Li1EffLNS1S_9ScaleType4KindE0ELNS_15FloatRoundStyleE2ESJ_EENS1_15EpilogueDefaultEEEEEvvEEEEvNT_6ParamsE)
	.align		4
        /*000c*/ 	.word	index@(__assertfail)
	.align		4
        /*0010*/ 	.word	0x00000000
	.align		4
        /*0014*/ 	.word	0xfffffffe
	.align		4
        /*0018*/ 	.word	0x00000000
	.align		4
        /*001c*/ 	.word	0xfffffffd
	.align		4
        /*0020*/ 	.word	0x00000000
	.align		4
        /*0024*/ 	.word	0xfffffffc


//--------------------- .nv.constant4             --------------------------
	.section	.nv.constant4,"a",@progbits
	.align	8
	.align		8
.nv.constant4:
        /*0000*/ 	.dword	__assertfail
	.align		8
        /*0008*/ 	.dword	__unnamed_1
	.align		8
        /*0010*/ 	.dword	__unnamed_2
	.align		8
        /*0018*/ 	.dword	_ZN40_INTERNAL_587cef80_4_k_cu_f3ce8c24_277014cuda3std3__45__cpo5beginE
	.align		8
        /*0020*/ 	.dword	_ZN40_INTERNAL_587cef80_4_k_cu_f3ce8c24_277014cuda3std3__45__cpo3endE
	.align		8
        /*0028*/ 	.dword	_ZN40_INTERNAL_587cef80_4_k_cu_f3ce8c24_277014cuda3std3__45__cpo6cbeginE
	.align		8
        /*0030*/ 	.dword	_ZN40_INTERNAL_587cef80_4_k_cu_f3ce8c24_277014cuda3std3__45__cpo4cendE
	.align		8
        /*0038*/ 	.dword	_ZN40_INTERNAL_587cef80_4_k_cu_f3ce8c24_277014cuda3std3__442_GLOBAL__N__587cef80_4_k_cu_f3ce8c24_277016ignoreE
	.align		8
        /*0040*/ 	.dword	_ZN40_INTERNAL_587cef80_4_k_cu_f3ce8c24_277014cuda3std3__419piecewise_constructE
	.align		8
        /*0048*/ 	.dword	_ZN40_INTERNAL_587cef80_4_k_cu_f3ce8c24_277014cuda3std3__48in_placeE
	.align		8
        /*0050*/ 	.dword	_ZN40_INTERNAL_587cef80_4_k_cu_f3ce8c24_277014cuda3std6ranges3__45__cpo4swapE
	.align		8
        /*0058*/ 	.dword	_ZN40_INTERNAL_587cef80_4_k_cu_f3ce8c24_277014cuda3std6ranges3__45__cpo9iter_moveE
	.align		8
        /*0060*/ 	.dword	_ZN40_INTERNAL_587cef80_4_k_cu_f3ce8c24_277014cute7productE
	.align		8
        /*0068*/ 	.dword	_ZN40_INTERNAL_587cef80_4_k_cu_f3ce8c24_277014cute1_E
	.align		8
        /*0070*/ 	.dword	$str$24
	.align		8
        /*0078*/ 	.dword	$str$25


//--------------------- .text._ZN7cutlass13device_kernelINS_4gemm6kernel13GemmUniversalIN4cute5tupleIJiiiiEEENS1_10collective13CollectiveMmaINS1_39MainloopSm90TmaGmmaRmemAWarpSpecializedILi9ENS5_IJNS4_1CILi1EEESB_SB_EEENS1_32KernelTmaWarpSpecializedPingpongEEENS5_IJNSA_ILi64EEENSA_ILi128EEENSA_ILi32EEEEEENS_10tfloat32_tENS5_IJlSB_lEEESJ_NS5_IJSB_llEEENS4_8TiledMMAINS4_8MMA_AtomIJNS4_4SM904GMMA30MMA_64x128x8_F32TF32TF32_RS_TNILNSP_7ScaleInE1ELSR_1EEEEEENS4_6LayoutISC_NS5_IJNSA_ILi0EEESV_SV_EEEEENS5_IJNS4_10UnderscoreESY_SY_EEEEENS4_13SM90_TMA_LOADENS4_14ComposedLayoutINS4_7SwizzleILi3ELi4ELi3EEENS4_18smem_ptr_flag_bitsILi32EEENSU_INS5_IJNSA_ILi8EEESH_EEENS5_IJSH_SB_EEEEEEEvNS4_8identityES11_NS12_INS13_ILi1ELi4ELi3EEES16_NSU_INS5_IJS17_S17_EEENS5_IJSB_S17_EEEEEEENS4_9Copy_AtomIJNS4_39AutoVectorizingCopyWithAssumedAlignmentILi128EEESJ_EEES1C_EENS_8epilogue10collective6detail29Sm90TmaWarpSpecializedAdapterINS1O_15DefaultEpilogueISJ_SK_SK_NS1N_6thread17LinearCombinationISJ_Li1EffLNS1S_9ScaleType4KindE0ELNS_15FloatRoundStyleE2ESJ_EENS1_15EpilogueDefaultEEEEEvvEEEEvNT_6ParamsE --------------------------
	.section	.text._ZN7cutlass13device_kernelINS_4gemm6kernel13GemmUniversalIN4cute5tupleIJiiiiEEENS1_10collective13CollectiveMmaINS1_39MainloopSm90TmaGmmaRmemAWarpSpecializedILi9ENS5_IJNS4_1CILi1EEESB_SB_EEENS1_32KernelTmaWarpSpecializedPingpongEEENS5_IJNSA_ILi64EEENSA_ILi128EEENSA_ILi32EEEEEENS_10tfloat32_tENS5_IJlSB_lEEESJ_NS5_IJSB_llEEENS4_8TiledMMAINS4_8MMA_AtomIJNS4_4SM904GMMA30MMA_64x128x8_F32TF32TF32_RS_TNILNSP_7ScaleInE1ELSR_1EEEEEENS4_6LayoutISC_NS5_IJNSA_ILi0EEESV_SV_EEEEENS5_IJNS4_10UnderscoreESY_SY_EEEEENS4_13SM90_TMA_LOADENS4_14ComposedLayoutINS4_7SwizzleILi3ELi4ELi3EEENS4_18smem_ptr_flag_bitsILi32EEENSU_INS5_IJNSA_ILi8EEESH_EEENS5_IJSH_SB_EEEEEEEvNS4_8identityES11_NS12_INS13_ILi1ELi4ELi3EEES16_NSU_INS5_IJS17_S17_EEENS5_IJSB_S17_EEEEEEENS4_9Copy_AtomIJNS4_39AutoVectorizingCopyWithAssumedAlignmentILi128EEESJ_EEES1C_EENS_8epilogue10collective6detail29Sm90TmaWarpSpecializedAdapterINS1O_15DefaultEpilogueISJ_SK_SK_NS1N_6thread17LinearCombinationISJ_Li1EffLNS1S_9ScaleType4KindE0ELNS_15FloatRoundStyleE2ESJ_EENS1_15EpilogueDefaultEEEEEvvEEEEvNT_6ParamsE,"ax",@progbits
	.align	128
.text._ZN7cutlass13device_kernelINS_4gemm6kernel13GemmUniversalIN4cute5tupleIJiiiiEEENS1_10collective13CollectiveMmaINS1_39MainloopSm90TmaGmmaRmemAWarpSpecializedILi9ENS5_IJNS4_1CILi1EEESB_SB_EEENS1_32KernelTmaWarpSpecializedPingpongEEENS5_IJNSA_ILi64EEENSA_ILi128EEENSA_ILi32EEEEEENS_10tfloat32_tENS5_IJlSB_lEEESJ_NS5_IJSB_llEEENS4_8TiledMMAINS4_8MMA_AtomIJNS4_4SM904GMMA30MMA_64x128x8_F32TF32TF32_RS_TNILNSP_7ScaleInE1ELSR_1EEEEEENS4_6LayoutISC_NS5_IJNSA_ILi0EEESV_SV_EEEEENS5_IJNS4_10UnderscoreESY_SY_EEEEENS4_13SM90_TMA_LOADENS4_14ComposedLayoutINS4_7SwizzleILi3ELi4ELi3EEENS4_18smem_ptr_flag_bitsILi32EEENSU_INS5_IJNSA_ILi8EEESH_EEENS5_IJSH_SB_EEEEEEEvNS4_8identityES11_NS12_INS13_ILi1ELi4ELi3EEES16_NSU_INS5_IJS17_S17_EEENS5_IJSB_S17_EEEEEEENS4_9Copy_AtomIJNS4_39AutoVectorizingCopyWithAssumedAlignmentILi128EEESJ_EEES1C_EENS_8epilogue10collective6detail29Sm90TmaWarpSpecializedAdapterINS1O_15DefaultEpilogueISJ_SK_SK_NS1N_6thread17LinearCombinationISJ_Li1EffLNS1S_9ScaleType4KindE0ELNS_15FloatRoundStyleE2ESJ_EENS1_15EpilogueDefaultEEEEEvvEEEEvNT_6ParamsE:
        .type           _ZN7cutlass13device_kernelINS_4gemm6kernel13GemmUniversalIN4cute5tupleIJiiiiEEENS1_10collective13CollectiveMmaINS1_39MainloopSm90TmaGmmaRmemAWarpSpecializedILi9ENS5_IJNS4_1CILi1EEESB_SB_EEENS1_32KernelTmaWarpSpecializedPingpongEEENS5_IJNSA_ILi64EEENSA_ILi128EEENSA_ILi32EEEEEENS_10tfloat32_tENS5_IJlSB_lEEESJ_NS5_IJSB_llEEENS4_8TiledMMAINS4_8MMA_AtomIJNS4_4SM904GMMA30MMA_64x128x8_F32TF32TF32_RS_TNILNSP_7ScaleInE1ELSR_1EEEEEENS4_6LayoutISC_NS5_IJNSA_ILi0EEESV_SV_EEEEENS5_IJNS4_10UnderscoreESY_SY_EEEEENS4_13SM90_TMA_LOADENS4_14ComposedLayoutINS4_7SwizzleILi3ELi4ELi3EEENS4_18smem_ptr_flag_bitsILi32EEENSU_INS5_IJNSA_ILi8EEESH_EEENS5_IJSH_SB_EEEEEEEvNS4_8identityES11_NS12_INS13_ILi1ELi4ELi3EEES16_NSU_INS5_IJS17_S17_EEENS5_IJSB_S17_EEEEEEENS4_9Copy_AtomIJNS4_39AutoVectorizingCopyWithAssumedAlignmentILi128EEESJ_EEES1C_EENS_8epilogue10collective6detail29Sm90TmaWarpSpecializedAdapterINS1O_15DefaultEpilogueISJ_SK_SK_NS1N_6thread17LinearCombinationISJ_Li1EffLNS1S_9ScaleType4KindE0ELNS_15FloatRoundStyleE2ESJ_EENS1_15EpilogueDefaultEEEEEvvEEEEvNT_6ParamsE,@function
        .size           _ZN7cutlass13device_kernelINS_4gemm6kernel13GemmUniversalIN4cute5tupleIJiiiiEEENS1_10collective13CollectiveMmaINS1_39MainloopSm90TmaGmmaRmemAWarpSpecializedILi9ENS5_IJNS4_1CILi1EEESB_SB_EEENS1_32KernelTmaWarpSpecializedPingpongEEENS5_IJNSA_ILi64EEENSA_ILi128EEENSA_ILi32EEEEEENS_10tfloat32_tENS5_IJlSB_lEEESJ_NS5_IJSB_llEEENS4_8TiledMMAINS4_8MMA_AtomIJNS4_4SM904GMMA30MMA_64x128x8_F32TF32TF32_RS_TNILNSP_7ScaleInE1ELSR_1EEEEEENS4_6LayoutISC_NS5_IJNSA_ILi0EEESV_SV_EEEEENS5_IJNS4_10UnderscoreESY_SY_EEEEENS4_13SM90_TMA_LOADENS4_14ComposedLayoutINS4_7SwizzleILi3ELi4ELi3EEENS4_18smem_ptr_flag_bitsILi32EEENSU_INS5_IJNSA_ILi8EEESH_EEENS5_IJSH_SB_EEEEEEEvNS4_8identityES11_NS12_INS13_ILi1ELi4ELi3EEES16_NSU_INS5_IJS17_S17_EEENS5_IJSB_S17_EEEEEEENS4_9Copy_AtomIJNS4_39AutoVectorizingCopyWithAssumedAlignmentILi128EEESJ_EEES1C_EENS_8epilogue10collective6detail29Sm90TmaWarpSpecializedAdapterINS1O_15DefaultEpilogueISJ_SK_SK_NS1N_6thread17LinearCombinationISJ_Li1EffLNS1S_9ScaleType4KindE0ELNS_15FloatRoundStyleE2ESJ_EENS1_15EpilogueDefaultEEEEEvvEEEEvNT_6ParamsE,(.L_x_223 - _ZN7cutlass13device_kernelINS_4gemm6kernel13GemmUniversalIN4cute5tupleIJiiiiEEENS1_10collective13CollectiveMmaINS1_39MainloopSm90TmaGmmaRmemAWarpSpecializedILi9ENS5_IJNS4_1CILi1EEESB_SB_EEENS1_32KernelTmaWarpSpecializedPingpongEEENS5_IJNSA_ILi64EEENSA_ILi128EEENSA_ILi32EEEEEENS_10tfloat32_tENS5_IJlSB_lEEESJ_NS5_IJSB_llEEENS4_8TiledMMAINS4_8MMA_AtomIJNS4_4SM904GMMA30MMA_64x128x8_F32TF32TF32_RS_TNILNSP_7ScaleInE1ELSR_1EEEEEENS4_6LayoutISC_NS5_IJNSA_ILi0EEESV_SV_EEEEENS5_IJNS4_10UnderscoreESY_SY_EEEEENS4_13SM90_TMA_LOADENS4_14ComposedLayoutINS4_7SwizzleILi3ELi4ELi3EEENS4_18smem_ptr_flag_bitsILi32EEENSU_INS5_IJNSA_ILi8EEESH_EEENS5_IJSH_SB_EEEEEEEvNS4_8identityES11_NS12_INS13_ILi1ELi4ELi3EEES16_NSU_INS5_IJS17_S17_EEENS5_IJSB_S17_EEEEEEENS4_9Copy_AtomIJNS4_39AutoVectorizingCopyWithAssumedAlignmentILi128EEESJ_EEES1C_EENS_8epilogue10collective6detail29Sm90TmaWarpSpecializedAdapterINS1O_15DefaultEpilogueISJ_SK_SK_NS1N_6thread17LinearCombinationISJ_Li1EffLNS1S_9ScaleType4KindE0ELNS_15FloatRoundStyleE2ESJ_EENS1_15EpilogueDefaultEEEEEvvEEEEvNT_6ParamsE)
        .other          _ZN7cutlass13device_kernelINS_4gemm6kernel13GemmUniversalIN4cute5tupleIJiiiiEEENS1_10collective13CollectiveMmaINS1_39MainloopSm90TmaGmmaRmemAWarpSpecializedILi9ENS5_IJNS4_1CILi1EEESB_SB_EEENS1_32KernelTmaWarpSpecializedPingpongEEENS5_IJNSA_ILi64EEENSA_ILi128EEENSA_ILi32EEEEEENS_10tfloat32_tENS5_IJlSB_lEEESJ_NS5_IJSB_llEEENS4_8TiledMMAINS4_8MMA_AtomIJNS4_4SM904GMMA30MMA_64x128x8_F32TF32TF32_RS_TNILNSP_7ScaleInE1ELSR_1EEEEEENS4_6LayoutISC_NS5_IJNSA_ILi0EEESV_SV_EEEEENS5_IJNS4_10UnderscoreESY_SY_EEEEENS4_13SM90_TMA_LOADENS4_14ComposedLayoutINS4_7SwizzleILi3ELi4ELi3EEENS4_18smem_ptr_flag_bitsILi32EEENSU_INS5_IJNSA_ILi8EEESH_EEENS5_IJSH_SB_EEEEEEEvNS4_8identityES11_NS12_INS13_ILi1ELi4ELi3EEES16_NSU_INS5_IJS17_S17_EEENS5_IJSB_S17_EEEEEEENS4_9Copy_AtomIJNS4_39AutoVectorizingCopyWithAssumedAlignmentILi128EEESJ_EEES1C_EENS_8epilogue10collective6detail29Sm90TmaWarpSpecializedAdapterINS1O_15DefaultEpilogueISJ_SK_SK_NS1N_6thread17LinearCombinationISJ_Li1EffLNS1S_9ScaleType4KindE0ELNS_15FloatRoundStyleE2ESJ_EENS1_15EpilogueDefaultEEEEEvvEEEEvNT_6ParamsE,@"STO_CUDA_ENTRY STV_DEFAULT"
_ZN7cutlass13device_kernelINS_4gemm6kernel13GemmUniversalIN4cute5tupleIJiiiiEEENS1_10collective13CollectiveMmaINS1_39MainloopSm90TmaGmmaRmemAWarpSpecializedILi9ENS5_IJNS4_1CILi1EEESB_SB_EEENS1_32KernelTmaWarpSpecializedPingpongEEENS5_IJNSA_ILi64EEENSA_ILi128EEENSA_ILi32EEEEEENS_10tfloat32_tENS5_IJlSB_lEEESJ_NS5_IJSB_llEEENS4_8TiledMMAINS4_8MMA_AtomIJNS4_4SM904GMMA30MMA_64x128x8_F32TF32TF32_RS_TNILNSP_7ScaleInE1ELSR_1EEEEEENS4_6LayoutISC_NS5_IJNSA_ILi0EEESV_SV_EEEEENS5_IJNS4_10UnderscoreESY_SY_EEEEENS4_13SM90_TMA_LOADENS4_14ComposedLayoutINS4_7SwizzleILi3ELi4ELi3EEENS4_18smem_ptr_flag_bitsILi32EEENSU_INS5_IJNSA_ILi8EEESH_EEENS5_IJSH_SB_EEEEEEEvNS4_8identityES11_NS12_INS13_ILi1ELi4ELi3EEES16_NSU_INS5_IJS17_S17_EEENS5_IJSB_S17_EEEEEEENS4_9Copy_AtomIJNS4_39AutoVectorizingCopyWithAssumedAlignmentILi128EEESJ_EEES1C_EENS_8epilogue10collective6detail29Sm90TmaWarpSpecializedAdapterINS1O_15DefaultEpilogueISJ_SK_SK_NS1N_6thread17LinearCombinationISJ_Li1EffLNS1S_9ScaleType4KindE0ELNS_15FloatRoundStyleE2ESJ_EENS1_15EpilogueDefaultEEEEEvvEEEEvNT_6ParamsE:
[----:B------:R-:W0:Y:S01]  /*0000*/  LDC R1, c[0x0][0x28] ;  /* 0x00000a00ff017b82 */ /* 0x000e220000000800 */
[----:B------:R-:W1:Y:S01]  /*0010*/  S2R R0, SR_TID.X ;  /* 0x0000000000007919 */ /* 0x000e620000002100 */
[----:B------:R-:W-:Y:S01]  /*0020*/  ELECT P0, URZ, PT ;  /* 0x00000000003f782f */ /* 0x000fe20003800000 */
[----:B------:R-:W-:Y:S01]  /*0030*/  BSSY B0, `(.L_x_0) ;  /* 0x0000014000007945 */ /* 0x000fe20003800000 */
[--C-:B-1----:R-:W-:Y:S02]  /*0040*/  SHF.R.U32.HI R2, RZ, 0x5, R0.reuse ;  /* 0x00000005ff027819 */ /* 0x102fe40000011600 */
[----:B------:R-:W-:-:S03]  /*0050*/  SHF.R.U32.HI R101, RZ, 0x7, R0 ;  /* 0x00000007ff657819 */ /* 0x000fc60000011600 */
[----:B------:R-:W1:Y:S02]  /*0060*/  SHFL.IDX PT, R3, R2, RZ, 0x1f ;  /* 0x00001fff02037589 */ /* 0x000e6400000e0000 */
[----:B-1----:R-:W-:Y:S02]  /*0070*/  R2UR UR4, R3 ;  /* 0x00000000030472ca */ /* 0x002fe400000e0000 */
[----:B------:R1:W2:Y:S11]  /*0080*/  SHFL.IDX PT, R3, R101, RZ, 0x1f ;  /* 0x00001fff65037589 */ /* 0x0002b600000e0000 */
[----:B------:R-:W-:-:S02]  /*0090*/  USHF.R.S32.HI UR5, URZ, 0x1f, UR4 ;  /* 0x0000001f3f057899 */ /* 0x000fc40008011404 */
[----:B------:R-:W-:Y:S02]  /*00a0*/  ISETP.NE.OR P0, PT, RZ, UR4, !P0 ;  /* 0x00000004ff007c0c */ /* 0x000fe4000c705670 */
[----:B------:R-:W-:-:S04]  /*00b0*/  ULEA.HI UR5, UR5, UR4, URZ, 0x2 ;  /* 0x0000000405057291 */ /* 0x000fc8000f8f103f */
[----:B------:R-:W-:-:S04]  /*00c0*/  ULOP3.LUT UR5, UR5, 0xfffffffc, URZ, 0xc0, !UPT ;  /* 0xfffffffc05057892 */ /* 0x000fc8000f8ec03f */
[----:B------:R-:W-:-:S03]  /*00d0*/  UIADD3 UR4, UR4, -UR5, URZ ;  /* 0x8000000504047290 */ /* 0x000fc6000fffe03f */
[----:B012---:R-:W-:Y:S09]  /*00e0*/  @P0 BRA `(.L_x_1) ;  /* 0x0000000000200947 */ /* 0x007ff20003800000 */
[----:B------:R-:W-:Y:S02]  /*00f0*/  ULDC.64 UR6, c[0x0][0x198] ;  /* 0x0000660000067ab9 */ /* 0x000fe40000000a00 */
[----:B------:R-:W-:Y:S02]  /*0100*/  UIADD3 UR8, UP0, UR6, 0xf0, URZ ;  /* 0x000000f006087890 */ /* 0x000fe4000ff1e03f */
[----:B------:R-:W-:Y:S02]  /*0110*/  UIADD3 UR6, UP1, UR6, 0x1f0, URZ ;  /* 0x000001f006067890 */ /* 0x000fe4000ff3e03f */
[----:B------:R-:W-:Y:S02]  /*0120*/  UIADD3.X UR9, URZ, UR7, URZ, UP0, !UPT ;  /* 0x000000073f097290 */ /* 0x000fe400087fe43f */
[----:B------:R-:W-:-:S07]  /*0130*/  UIADD3.X UR7, URZ, UR7, URZ, UP1, !UPT ;  /* 0x000000073f077290 */ /* 0x000fce0008ffe43f */
[----:B------:R0:W-:Y:S02]  /*0140*/  UTMACCTL.PF [UR8] ;  /* 0x00000000080079b9 */ /* 0x0001e40008040000 */
[----:B------:R0:W-:Y:S02]  /*0150*/  UTMACCTL.PF [UR6] ;  /* 0x00000000060079b9 */ /* 0x0001e40008040000 */
[----:B0-----:R-:W-:Y:S01]  /*0160*/  NOP ;  /* 0x0000000000007918 */ /* 0x001fe20000000000 */
.L_x_1:
[----:B------:R-:W-:Y:S05]  /*0170*/  BSYNC B0 ;  /* 0x0000000000007941 */ /* 0x000fea0003800000 */
.L_x_0:
[----:B------:R-:W0:Y:S01]  /*0180*/  SHFL.IDX PT, R4, R2, RZ, 0x1f ;  /* 0x00001fff02047589 */ /* 0x000e2200000e0000 */
[----:B------:R-:W-:Y:S01]  /*0190*/  R2UR UR13, R3 ;  /* 0x00000000030d72ca */ /* 0x000fe200000e0000 */
[----:B------:R-:W-:-:S04]  /*01a0*/  UISETP.NE.AND UP0, UPT, UR4, 0x3, UPT ;  /* 0x000000030400788c */ /* 0x000fc8000bf05270 */
[----:B------:R-:W-:-:S08]  /*01b0*/  UISETP.EQ.OR UP0, UPT, UR4, URZ, !UP0 ;  /* 0x0000003f0400728c */ /* 0x000fd0000c702670 */
[----:B------:R-:W-:Y:S02]  /*01c0*/  UIADD3 UR12, UR13, -0x1, URZ ;  /* 0xffffffff0d0c7890 */ /* 0x000fe4000fffe03f */
[----:B------:R-:W-:Y:S02]  /*01d0*/  UISETP.EQ.AND UP0, UPT, UR13, URZ, UP0 ;  /* 0x0000003f0d00728c */ /* 0x000fe40008702270 */
[----:B------:R-:W-:Y:S02]  /*01e0*/  UISETP.GE.U32.AND UP1, UPT, UR12, 0x2, UPT ;  /* 0x000000020c00788c */ /* 0x000fe4000bf26070 */
[----:B------:R-:W-:Y:S01]  /*01f0*/  USEL UR49, URZ, 0x1, !UP0 ;  /* 0x000000013f317887 */ /* 0x000fe2000c000000 */
[----:B0-----:R-:W-:-:S03]  /*0200*/  ISETP.NE.AND P0, PT, R4, RZ, PT ;  /* 0x000000ff0400720c */ /* 0x001fc60003f05270 */
[----:B------:R-:W-:-:S10]  /*0210*/  USEL UR49, UR49, 0x2, UP1 ;  /* 0x0000000231317887 */ /* 0x000fd40008800000 */
[----:B------:R-:W-:Y:S05]  /*0220*/  @P0 BRA `(.L_x_2) ;  /* 0x00000000008c0947 */ /* 0x000fea0003800000 */
[----:B------:R-:W-:Y:S01]  /*0230*/  ELECT P0, URZ, PT ;  /* 0x00000000003f782f */ /* 0x000fe20003800000 */
[----:B------:R-:W-:-:S12]  /*0240*/  BSSY B0, `(.L_x_2) ;  /* 0x0000021000007945 */ /* 0x000fd80003800000 */
[----:B------:R-:W-:Y:S05]  /*0250*/  @!P0 BRA `(.L_x_3) ;  /* 0x00000000007c8947 */ /* 0x000fea0003800000 */
[----:B------:R-:W0:Y:S01]  /*0260*/  S2UR UR6, SR_CgaCtaId ;  /* 0x00000000000679c3 */ /* 0x000e220000008800 */
[----:B------:R-:W-:Y:S01]  /*0270*/  UMOV UR5, 0x400 ;  /* 0x0000040000057882 */ /* 0x000fe20000000000 */
[----:B------:R-:W-:Y:S01]  /*0280*/  UMOV UR7, 0x1 ;  /* 0x0000000100077882 */ /* 0x000fe20000000000 */
[----:B------:R-:W-:Y:S02]  /*0290*/  UMOV UR8, 0x80 ;  /* 0x0000008000087882 */ /* 0x000fe40000000000 */
[----:B------:R-:W-:-:S04]  /*02a0*/  UIADD3 UR8, -UR8, 0x100000, URZ ;  /* 0x0010000008087890 */ /* 0x000fc8000fffe13f */
[----:B------:R-:W-:Y:S02]  /*02b0*/  USHF.L.U32 UR9, UR8, 0xb, URZ ;  /* 0x0000000b08097899 */ /* 0x000fe4000800063f */
[----:B------:R-:W-:Y:S02]  /*02c0*/  USHF.L.U32 UR8, UR8, 0x1, URZ ;  /* 0x0000000108087899 */ /* 0x000fe4000800063f */
[----:B0-----:R-:W-:Y:S02]  /*02d0*/  ULEA UR5, UR6, UR5, 0x18 ;  /* 0x0000000506057291 */ /* 0x001fe4000f8ec03f */
[----:B------:R-:W-:-:S04]  /*02e0*/  UIADD3 UR6, -UR7, 0x100000, URZ ;  /* 0x0010000007067890 */ /* 0x000fc8000fffe13f */
[----:B------:R-:W-:Y:S02]  /*02f0*/  USHF.L.U32 UR7, UR6, 0xb, URZ ;  /* 0x0000000b06077899 */ /* 0x000fe4000800063f */
[----:B------:R-:W-:Y:S01]  /*0300*/  USHF.L.U32 UR6, UR6, 0x1, URZ ;  /* 0x0000000106067899 */ /* 0x000fe2000800063f */
[----:B------:R-:W0:Y:S11]  /*0310*/  FENCE.VIEW.ASYNC.S ;  /* 0x00000000000073c6 */ /* 0x000e360000000000 */
[----:B0-----:R0:W1:Y:S01]  /*0320*/  SYNCS.EXCH.64 URZ, [UR5], UR6 ;  /* 0x00000006053f75b2 */ /* 0x0010620008000100 */
[----:B------:R0:W2:Y:S01]  /*0330*/  SYNCS.EXCH.64 URZ, [UR5+0x48], UR8 ;  /* 0x00004808053f75b2 */ /* 0x0000a20008000100 */
[----:B------:R0:W3:Y:S01]  /*0340*/  SYNCS.EXCH.64 URZ, [UR5+0x8], UR6 ;  /* 0x00000806053f75b2 */ /* 0x0000e20008000100 */
[----:B------:R0:W4:Y:S01]  /*0350*/  SYNCS.EXCH.64 URZ, [UR5+0x50], UR8 ;  /* 0x00005008053f75b2 */ /* 0x0001220008000100 */
[----:B------:R0:W0:Y:S01]  /*0360*/  SYNCS.EXCH.64 URZ, [UR5+0x10], UR6 ;  /* 0x00001006053f75b2 */ /* 0x0000220008000100 */
        /* <DEDUP_REMOVED lines=13> */
[----:B------:R-:W-:Y:S01]  /*0440*/  NOP ;  /* 0x0000000000007918 */ /* 0x000fe20000000000 */
.L_x_3:
[----:B0-----:R-:W-:Y:S05]  /*0450*/  BSYNC B0 ;  /* 0x0000000000007941 */ /* 0x001fea0003800000 */
.L_x_2:
[----:B------:R-:W0:Y:S01]  /*0460*/  SHFL.IDX PT, R4, R2, RZ, 0x1f ;  /* 0x00001fff02047589 */ /* 0x000e2200000e0000 */
[----:B------:R-:W-:Y:S01]  /*0470*/  ELECT P0, URZ, PT ;  /* 0x00000000003f782f */ /* 0x000fe20003800000 */
[----:B------:R-:W-:Y:S01]  /*0480*/  NOP ;  /* 0x0000000000007918 */ /* 0x000fe20000000000 */
[----:B------:R-:W-:Y:S01]  /*0490*/  ELECT P1, URZ, PT ;  /* 0x00000000003f782f */ /* 0x000fe20003820000 */
[----:B------:R-:W5:Y:S01]  /*04a0*/  SHFL.IDX PT, R3, R2, RZ, 0x1f ;  /* 0x00001fff02037589 */ /* 0x000f6200000e0000 */
[----:B------:R-:W-:Y:S01]  /*04b0*/  UMOV UR6, 0x20 ;  /* 0x0000002000067882 */ /* 0x000fe20000000000 */
[----:B------:R-:W-:Y:S01]  /*04c0*/  UMOV UR9, 0x80 ;  /* 0x0000008000097882 */ /* 0x000fe20000000000 */
[----:B------:R-:W-:Y:S01]  /*04d0*/  NOP ;  /* 0x0000000000007918 */ /* 0x000fe20000000000 */
[----:B------:R-:W1:Y:S01]  /*04e0*/  SHFL.IDX PT, R101, R101, RZ, 0x1f ;  /* 0x00001fff65657589 */ /* 0x000e6200000e0000 */
[----:B------:R-:W-:Y:S01]  /*04f0*/  ULDC.64 UR36, c[0x0][0x208] ;  /* 0x0000820000247ab9 */ /* 0x000fe20000000a00 */
[----:B0-----:R-:W-:-:S02]  /*0500*/  ISETP.NE.OR P0, PT, R4, RZ, !P0 ;  /* 0x000000ff0400720c */ /* 0x001fc40004705670 */
[----:B-----5:R-:W-:Y:S02]  /*0510*/  ISETP.NE.OR P1, PT, R3, RZ, !P1 ;  /* 0x000000ff0300720c */ /* 0x020fe40004f25670 */
[----:B------:R-:W-:-:S04]  /*0520*/  SHF.R.S32.HI R3, RZ, 0x1f, R0 ;  /* 0x0000001fff037819 */ /* 0x000fc80000011400 */
[----:B------:R-:W-:-:S05]  /*0530*/  LEA.HI R3, R3, R0, RZ, 0x7 ;  /* 0x0000000003037211 */ /* 0x000fca00078f38ff */
[----:B------:R-:W-:Y:S01]  /*0540*/  VOTEU.ALL UP0, P0 ;  /* 0x00000000003f7886 */ /* 0x000fe20000000000 */
[----:B------:R-:W-:Y:S01]  /*0550*/  LOP3.LUT R3, R3, 0xffffff80, RZ, 0xc0, !PT ;  /* 0xffffff8003037812 */ /* 0x000fe200078ec0ff */
[----:B------:R-:W-:-:S03]  /*0560*/  VOTEU.ALL UP1, P1 ;  /* 0x00000000003f7886 */ /* 0x000fc60000820000 */
[----:B------:R-:W0:Y:S01]  /*0570*/  @!UP0 S2UR UR8, SR_CgaCtaId ;  /* 0x00000000000889c3 */ /* 0x000e220000008800 */
[----:B------:R-:W-:Y:S01]  /*0580*/  @!UP0 UMOV UR5, 0x400 ;  /* 0x0000040000058882 */ /* 0x000fe20000000000 */
[----:B------:R-:W-:-:S04]  /*0590*/  @!UP0 UIADD3 UR6, -UR6, 0x100000, URZ ;  /* 0x0010000006068890 */ /* 0x000fc8000fffe13f */
[----:B------:R-:W-:Y:S02]  /*05a0*/  @!UP0 USHF.L.U32 UR7, UR6, 0xb, URZ ;  /* 0x0000000b06078899 */ /* 0x000fe4000800063f */
[----:B------:R-:W-:Y:S01]  /*05b0*/  @!UP0 USHF.L.U32 UR6, UR6, 0x1, URZ ;  /* 0x0000000106068899 */ /* 0x000fe2000800063f */
[----:B------:R-:W-:Y:S01]  /*05c0*/  IMAD.IADD R23, R0, 0x1, -R3 ;  /* 0x0000000100177824 */ /* 0x000fe200078e0a03 */
[----:B------:R-:W-:Y:S01]  /*05d0*/  @!UP1 UMOV UR10, 0x400 ;  /* 0x00000400000a9882 */ /* 0x000fe20000000000 */
[----:B------:R-:W-:Y:S01]  /*05e0*/  VOTEU.ALL UP2, P1 ;  /* 0x00000000003f7886 */ /* 0x000fe20000840000 */
[----:B------:R-:W-:Y:S01]  /*05f0*/  VOTEU.ALL UP3, P1 ;  /* 0x00000000003f7886 */ /* 0x000fe20000860000 */
[----:B------:R-:W-:Y:S01]  /*0600*/  VOTEU.ALL UP4, P1 ;  /* 0x00000000003f7886 */ /* 0x000fe20000880000 */
[----:B------:R-:W5:Y:S01]  /*0610*/  @!UP1 S2UR UR11, SR_CgaCtaId ;  /* 0x00000000000b99c3 */ /* 0x000f620000008800 */
[----:B------:R-:W-:Y:S01]  /*0620*/  VOTEU.ALL UP5, P1 ;  /* 0x00000000003f7886 */ /* 0x000fe200008a0000 */
[----:B------:R-:W-:Y:S01]  /*0630*/  ISETP.NE.AND P1, PT, RZ, UR13, PT ;  /* 0x0000000dff007c0c */ /* 0x000fe2000bf25270 */
[----:B0-----:R-:W-:-:S02]  /*0640*/  @!UP0 ULEA UR5, UR8, UR5, 0x18 ;  /* 0x0000000508058291 */ /* 0x001fc4000f8ec03f */
[----:B------:R-:W-:-:S04]  /*0650*/  @!UP1 UIADD3 UR8, -UR9, 0x100000, URZ ;  /* 0x0010000009089890 */ /* 0x000fc8000fffe13f */
[----:B------:R-:W-:Y:S02]  /*0660*/  @!UP1 USHF.L.U32 UR9, UR8, 0xb, URZ ;  /* 0x0000000b08099899 */ /* 0x000fe4000800063f */
[----:B------:R-:W-:Y:S01]  /*0670*/  @!UP1 USHF.L.U32 UR8, UR8, 0x1, URZ ;  /* 0x0000000108089899 */ /* 0x000fe2000800063f */
[----:B------:R-:W-:Y:S01]  /*0680*/  VOTEU.ALL UP0, P0 ;  /* 0x00000000003f7886 */ /* 0x000fe20000000000 */
[----:B-----5:R-:W-:Y:S01]  /*0690*/  @!UP1 ULEA UR10, UR11, UR10, 0x18 ;  /* 0x0000000a0b0a9291 */ /* 0x020fe2000f8ec03f */
[----:B------:R-:W-:Y:S01]  /*06a0*/  VOTEU.ALL UP1, P0 ;  /* 0x00000000003f7886 */ /* 0x000fe20000020000 */
[----:B------:R-:W0:Y:S02]  /*06b0*/  FENCE.VIEW.ASYNC.S ;  /* 0x00000000000073c6 */ /* 0x000e240000000000 */
[----:B0-----:R-:W1:Y:S02]  /*06c0*/  @!UP0 SYNCS.EXCH.64 URZ, [UR5+0xc0], UR6 ;  /* 0x0000c006053f85b2 */ /* 0x001e640008000100 */
[----:B------:R0:W1:Y:S01]  /*06d0*/  @!UP1 SYNCS.EXCH.64 URZ, [UR5+0xc8], UR6 ;  /* 0x0000c806053f95b2 */ /* 0x0000620008000100 */
[----:B------:R-:W-:Y:S01]  /*06e0*/  NOP ;  /* 0x0000000000007918 */ /* 0x000fe20000000000 */
[----:B0-----:R-:W-:-:S02]  /*06f0*/  ULDC.64 UR6, c[0x0][0x598] ;  /* 0x0001660000067ab9 */ /* 0x001fc40000000a00 */
[----:B------:R-:W-:Y:S02]  /*0700*/  ISETP.NE.U32.AND P0, PT, RZ, UR6, PT ;  /* 0x00000006ff007c0c */ /* 0x000fe4000bf05070 */
[----:B------:R0:W1:Y:S02]  /*0710*/  @!UP2 SYNCS.EXCH.64 URZ, [UR10+0xa0], UR8 ;  /* 0x0000a0080a3fa5b2 */ /* 0x0000640008000100 */
[----:B------:R-:W-:Y:S01]  /*0720*/  ISETP.NE.AND.EX P0, PT, RZ, UR7, PT, P0 ;  /* 0x00000007ff007c0c */ /* 0x000fe2000bf05300 */
[----:B------:R0:W1:Y:S01]  /*0730*/  @!UP3 SYNCS.EXCH.64 URZ, [UR10+0xa8], UR8 ;  /* 0x0000a8080a3fb5b2 */ /* 0x0000620008000100 */
[----:B------:R0:W1:Y:S01]  /*0740*/  @!UP4 SYNCS.EXCH.64 URZ, [UR10+0xb0], UR8 ;  /* 0x0000b0080a3fc5b2 */ /* 0x0000620008000100 */
[----:B------:R0:W1:Y:S01]  /*0750*/  @!UP5 SYNCS.EXCH.64 URZ, [UR10+0xb8], UR8 ;  /* 0x0000b8080a3fd5b2 */ /* 0x0000620008000100 */
[----:B------:R-:W-:Y:S01]  /*0760*/  NOP ;  /* 0x0000000000007918 */ /* 0x000fe20000000000 */
[----:B-1234-:R-:W-:Y:S08]  /*0770*/  BAR.SYNC.DEFER_BLOCKING 0x0 ;  /* 0x0000000000007b1d */ /* 0x01eff00000010000 */
[----:B0-----:R-:W-:Y:S05]  /*0780*/  @!P0 BRA `(.L_x_4) ;  /* 0x00000000001c8947 */ /* 0x001fea0003800000 */
[----:B------:R-:W0:Y:S02]  /*0790*/  LDC.64 R2, c[0x0][0x598] ;  /* 0x00016600ff027b82 */ /* 0x000e240000000a00 */
[----:B0-----:R-:W2:Y:S02]  /*07a0*/  LDG.E.64 R2, desc[UR36][R2.64] ;  /* 0x0000002402027981 */ /* 0x001ea4000c1e1b00 */
[----:B--2---:R-:W-:-:S04]  /*07b0*/  ISETP.NE.U32.AND P0, PT, R2, RZ, PT ;  /* 0x000000ff0200720c */ /* 0x004fc80003f05070 */
[----:B------:R-:W-:-:S13]  /*07c0*/  ISETP.NE.AND.EX P0, PT, R3, RZ, PT, P0 ;  /* 0x000000ff0300720c */ /* 0x000fda0003f05300 */
[----:B------:R-:W-:Y:S05]  /*07d0*/  @!P0 BRA `(.L_x_4) ;  /* 0x0000000000088947 */ /* 0x000fea0003800000 */
[----:B------:R1:W5:Y:S01]  /*07e0*/  LD.E R88, desc[UR36][R2.64] ;  /* 0x0000002402587980 */ /* 0x000362000c101900 */
[----:B------:R-:W-:Y:S05]  /*07f0*/  BRA `(.L_x_5) ;  /* 0x0000000000247947 */ /* 0x000fea0003800000 */
.L_x_4:
[----:B------:R-:W-:Y:S02]  /*0800*/  ULDC.64 UR6, c[0x0][0x588] ;  /* 0x0001620000067ab9 */ /* 0x000fe40000000a00 */
[----:B------:R-:W-:-:S04]  /*0810*/  ISETP.NE.U32.AND P0, PT, RZ, UR6, PT ;  /* 0x00000006ff007c0c */ /* 0x000fc8000bf05070 */
[----:B------:R-:W-:-:S13]  /*0820*/  ISETP.NE.AND.EX P0, PT, RZ, UR7, PT, P0 ;  /* 0x00000007ff007c0c */ /* 0x000fda000bf05300 */
[----:B------:R-:W-:Y:S05]  /*0830*/  @!P0 BRA `(.L_x_6) ;  /* 0x00000000000c8947 */ /* 0x000fea0003800000 */
[----:B------:R-:W0:Y:S02]  /*0840*/  LDC.64 R88, c[0x0][0x588] ;  /* 0x00016200ff587b82 */ /* 0x000e240000000a00 */
[----:B0-----:R0:W5:Y:S01]  /*0850*/  LDG.E R88, desc[UR36][R88.64] ;  /* 0x0000002458587981 */ /* 0x001162000c1e1900 */
[----:B------:R-:W-:Y:S05]  /*0860*/  BRA `(.L_x_5) ;  /* 0x0000000000087947 */ /* 0x000fea0003800000 */
.L_x_6:
[----:B------:R-:W-:Y:S02]  /*0870*/  ULDC UR5, c[0x0][0x580] ;  /* 0x0001600000057ab9 */ /* 0x000fe40000000800 */
[----:B------:R-:W-:-:S07]  /*0880*/  IMAD.U32 R88, RZ, RZ, UR5 ;  /* 0x00000005ff587e24 */ /* 0x000fce000f8e00ff */
.L_x_5:
[----:B------:R-:W-:Y:S02]  /*0890*/  ULDC.64 UR6, c[0x0][0x5a0] ;  /* 0x0001680000067ab9 */ /* 0x000fe40000000a00 */
[----:B------:R-:W-:-:S04]  /*08a0*/  ISETP.NE.U32.AND P0, PT, RZ, UR6, PT ;  /* 0x00000006ff007c0c */ /* 0x000fc8000bf05070 */
[----:B------:R-:W-:-:S13]  /*08b0*/  ISETP.NE.AND.EX P0, PT, RZ, UR7, PT, P0 ;  /* 0x00000007ff007c0c */ /* 0x000fda000bf05300 */
[----:B------:R-:W-:Y:S05]  /*08c0*/  @!P0 BRA `(.L_x_7) ;  /* 0x00000000001c8947 */ /* 0x000fea0003800000 */
[----:B-1----:R-:W1:Y:S02]  /*08d0*/  LDC.64 R2, c[0x0][0x5a0] ;  /* 0x00016800ff027b82 */ /* 0x002e640000000a00 */
[----:B-1----:R-:W2:Y:S02]  /*08e0*/  LDG.E.64 R2, desc[UR36][R2.64] ;  /* 0x0000002402027981 */ /* 0x002ea4000c1e1b00 */
[----:B--2---:R-:W-:-:S04]  /*08f0*/  ISETP.NE.U32.AND P0, PT, R2, RZ, PT ;  /* 0x000000ff0200720c */ /* 0x004fc80003f05070 */
[----:B------:R-:W-:-:S13]  /*0900*/  ISETP.NE.AND.EX P0, PT, R3, RZ, PT, P0 ;  /* 0x000000ff0300720c */ /* 0x000fda0003f05300 */
[----:B------:R-:W-:Y:S05]  /*0910*/  @!P0 BRA `(.L_x_7) ;  /* 0x0000000000088947 */ /* 0x000fea0003800000 */
[----:B0-----:R2:W5:Y:S01]  /*0920*/  LD.E R89, desc[UR36][R2.64] ;  /* 0x0000002402597980 */ /* 0x001562000c101900 */
[----:B------:R-:W-:Y:S05]  /*0930*/  BRA `(.L_x_8) ;  /* 0x0000000000247947 */ /* 0x000fea0003800000 */
.L_x_7:
[----:B------:R-:W-:Y:S02]  /*0940*/  ULDC.64 UR6, c[0x0][0x590] ;  /* 0x0001640000067ab9 */ /* 0x000fe40000000a00 */
[----:B------:R-:W-:-:S04]  /*0950*/  ISETP.NE.U32.AND P0, PT, RZ, UR6, PT ;  /* 0x00000006ff007c0c */ /* 0x000fc8000bf05070 */
[----:B------:R-:W-:-:S13]  /*0960*/  ISETP.NE.AND.EX P0, PT, RZ, UR7, PT, P0 ;  /* 0x00000007ff007c0c */ /* 0x000fda000bf05300 */
[----:B------:R-:W-:Y:S05]  /*0970*/  @!P0 BRA `(.L_x_9) ;  /* 0x00000000000c8947 */ /* 0x000fea0003800000 */
[----:B-1----:R-:W0:Y:S02]  /*0980*/  LDC.64 R2, c[0x0][0x590] ;  /* 0x00016400ff027b82 */ /* 0x002e240000000a00 */
[----:B0-----:R0:W5:Y:S01]  /*0990*/  LDG.E R89, desc[UR36][R2.64] ;  /* 0x0000002402597981 */ /* 0x001162000c1e1900 */
[----:B------:R-:W-:Y:S05]  /*09a0*/  BRA `(.L_x_8) ;  /* 0x0000000000087947 */ /* 0x000fea0003800000 */
.L_x_9:
[----:B------:R-:W-:Y:S02]  /*09b0*/  ULDC UR5, c[0x0][0x584] ;  /* 0x0001610000057ab9 */ /* 0x000fe40000000800 */
[----:B0-----:R-:W-:-:S07]  /*09c0*/  IMAD.U32 R89, RZ, RZ, UR5 ;  /* 0x00000005ff597e24 */ /* 0x001fce000f8e00ff */
.L_x_8:
[----:B012---:R-:W0:Y:S01]  /*09d0*/  LDC R2, c[0x0][0x65c] ;  /* 0x00019700ff027b82 */ /* 0x007e220000000800 */
[----:B------:R-:W1:Y:S01]  /*09e0*/  S2R R12, SR_CTAID.Y ;  /* 0x00000000000c7919 */ /* 0x000e620000002600 */
[----:B------:R-:W-:Y:S01]  /*09f0*/  UISETP.NE.AND UP0, UPT, UR13, 0x2, UPT ;  /* 0x000000020d00788c */ /* 0x000fe2000bf05270 */
[----:B------:R-:W-:Y:S01]  /*0a00*/  IMAD.MOV.U32 R5, RZ, RZ, RZ ;  /* 0x000000ffff057224 */ /* 0x000fe200078e00ff */
[----:B------:R-:W-:Y:S01]  /*0a10*/  ULDC UR5, c[0x0][0x28c] ;  /* 0x0000a30000057ab9 */ /* 0x000fe20000000800 */
[----:B------:R-:W2:Y:S01]  /*0a20*/  S2R R4, SR_CTAID.X ;  /* 0x0000000000047919 */ /* 0x000ea20000002500 */
[----:B------:R-:W-:Y:S01]  /*0a30*/  UIADD3 UR5, UR5, 0x1f, URZ ;  /* 0x0000001f05057890 */ /* 0x000fe2000fffe03f */
[----:B------:R-:W-:Y:S01]  /*0a40*/  LOP3.LUT R26, R26, 0xfffffffd, RZ, 0xc0, !PT ;  /* 0xfffffffd1a1a7812 */ /* 0x000fe200078ec0ff */
[----:B------:R-:W-:Y:S01]  /*0a50*/  UMOV UR39, URZ ;  /* 0x0000003f00277c82 */ /* 0x000fe20008000000 */
[----:B------:R-:W-:Y:S01]  /*0a60*/  PLOP3.LUT P0, PT, PT, PT, UP0, 0x80, 0x0 ;  /* 0x000000000000781c */ /* 0x000fe20003f0f008 */
[----:B------:R-:W-:Y:S01]  /*0a70*/  USHF.R.S32.HI UR8, URZ, 0x1f, UR5 ;  /* 0x0000001f3f087899 */ /* 0x000fe20008011405 */
[----:B------:R-:W-:Y:S01]  /*0a80*/  UMOV UR38, URZ ;  /* 0x0000003f00267c82 */ /* 0x000fe20008000000 */
[----:B------:R-:W-:-:S02]  /*0a90*/  ULDC.64 UR10, c[0x0][0x650] ;  /* 0x00019400000a7ab9 */ /* 0x000fc40000000a00 */
[----:B------:R-:W-:-:S04]  /*0aa0*/  ULEA.HI UR8, UR8, UR5, URZ, 0x5 ;  /* 0x0000000508087291 */ /* 0x000fc8000f8f283f */
[----:B------:R-:W-:Y:S01]  /*0ab0*/  USHF.R.S32.HI UR46, URZ, 0x5, UR8 ;  /* 0x000000053f2e7899 */ /* 0x000fe20008011408 */
[----:B0-----:R-:W-:-:S13]  /*0ac0*/  ISETP.NE.AND P2, PT, R2, 0x1, PT ;  /* 0x000000010200780c */ /* 0x001fda0003f45270 */
[----:B------:R-:W2:Y:S01]  /*0ad0*/  @P2 LDC R17, c[0x0][0x10] ;  /* 0x00000400ff112b82 */ /* 0x000ea20000000800 */
[----:B-1----:R-:W-:Y:S01]  /*0ae0*/  @P2 IMAD.MOV.U32 R6, RZ, RZ, R12 ;  /* 0x000000ffff062224 */ /* 0x002fe200078e000c */
[----:B------:R-:W-:Y:S01]  /*0af0*/  @P2 LOP3.LUT R26, R26, 0x2, RZ, 0xfc, !PT ;  /* 0x000000021a1a2812 */ /* 0x000fe200078efcff */
[----:B------:R-:W-:-:S05]  /*0b00*/  @P2 IMAD.MOV.U32 R7, RZ, RZ, RZ ;  /* 0x000000ffff072224 */ /* 0x000fca00078e00ff */
[----:B------:R-:W0:Y:S01]  /*0b10*/  @!P2 LDC R3, c[0x0][0xc] ;  /* 0x00000300ff03ab82 */ /* 0x000e220000000800 */
[----:B------:R-:W-:Y:S01]  /*0b20*/  ULDC UR6, c[0x0][0xc] ;  /* 0x0000030000067ab9 */ /* 0x000fe20000000800 */
[----:B------:R-:W-:Y:S01]  /*0b30*/  ULDC UR7, c[0x0][0x10] ;  /* 0x0000040000077ab9 */ /* 0x000fe20000000800 */
[----:B------:R-:W-:Y:S01]  /*0b40*/  ULDC UR5, c[0x0][0x14] ;  /* 0x0000050000057ab9 */ /* 0x000fe20000000800 */
[----:B------:R-:W-:-:S04]  /*0b50*/  UIMAD.WIDE.U32 UR6, UR6, UR7, URZ ;  /* 0x00000007060672a5 */ /* 0x000fc8000f8e003f */
[----:B------:R-:W-:Y:S02]  /*0b60*/  UIMAD.WIDE.U32 UR52, UR6, UR5, URZ ;  /* 0x00000005063472a5 */ /* 0x000fe4000f8e003f */
[----:B------:R-:W-:-:S04]  /*0b70*/  UIMAD UR45, UR7, UR5, URZ ;  /* 0x00000005072d72a4 */ /* 0x000fc8000f8e023f */
[----:B------:R-:W-:Y:S01]  /*0b80*/  UIADD3 UR45, UR53, UR45, URZ ;  /* 0x0000002d352d7290 */ /* 0x000fe2000fffe03f */
[----:B--2---:R-:W-:-:S04]  /*0b90*/  @P2 IMAD.WIDE.U32 R16, R4, R17, R6 ;  /* 0x0000001104102225 */ /* 0x004fc800078e0006 */
[----:B0-----:R-:W-:-:S04]  /*0ba0*/  @!P2 IMAD.WIDE.U32 R6, R3, R12, R4 ;  /* 0x0000000c0306a225 */ /* 0x001fc800078e0004 */
[----:B------:R-:W-:Y:S02]  /*0bb0*/  @P2 IMAD.MOV.U32 R3, RZ, RZ, RZ ;  /* 0x000000ffff032224 */ /* 0x000fe400078e00ff */
[----:B------:R-:W-:Y:S02]  /*0bc0*/  @!P2 IMAD.MOV.U32 R16, RZ, RZ, R6 ;  /* 0x000000ffff10a224 */ /* 0x000fe400078e0006 */
[----:B------:R-:W-:Y:S02]  /*0bd0*/  @P2 IMAD.IADD R17, R17, 0x1, R3 ;  /* 0x0000000111112824 */ /* 0x000fe400078e0203 */
[----:B------:R-:W-:Y:S01]  /*0be0*/  @!P2 IMAD.MOV.U32 R17, RZ, RZ, R7 ;  /* 0x000000ffff11a224 */ /* 0x000fe200078e0007 */
[----:B------:R-:W-:Y:S06]  /*0bf0*/  @P0 BRA `(.L_x_10) ;  /* 0x0000000000200947 */ /* 0x000fec0003800000 */
[----:B------:R-:W-:Y:S01]  /*0c00*/  UISETP.GE.U32.AND UP0, UPT, UR46, 0x9, UPT ;  /* 0x000000092e00788c */ /* 0x000fe2000bf06070 */
[----:B------:R-:W-:Y:S01]  /*0c10*/  IADD3 R16, P0, R16, UR52, RZ ;  /* 0x0000003410107c10 */ /* 0x000fe2000ff1e0ff */
[----:B------:R-:W-:Y:S01]  /*0c20*/  UIMAD.WIDE.U32 UR6, UR46, 0x38e38e39, URZ ;  /* 0x38e38e392e0678a5 */ /* 0x000fe2000f8e003f */
[----:B------:R-:W-:Y:S02]  /*0c30*/  UMOV UR38, URZ ;  /* 0x0000003f00267c82 */ /* 0x000fe40008000000 */
[----:B------:R-:W-:Y:S01]  /*0c40*/  IADD3.X R17, R17, UR45, RZ, P0, !PT ;  /* 0x0000002d11117c10 */ /* 0x000fe200087fe4ff */
[----:B------:R-:W-:-:S04]  /*0c50*/  USHF.R.U32.HI UR6, URZ, 0x1, UR7 ;  /* 0x000000013f067899 */ /* 0x000fc80008011607 */
[----:B------:R-:W-:Y:S02]  /*0c60*/  UIMAD UR39, UR6, -0x9, UR46 ;  /* 0xfffffff7062778a4 */ /* 0x000fe4000f8e022e */
[----:B------:R-:W-:-:S12]  /*0c70*/  @UP0 ULOP3.LUT UR38, UR6, 0x1, URZ, 0xc0, !UPT ;  /* 0x0000000106260892 */ /* 0x000fd8000f8ec03f */
.L_x_10:
[----:B------:R-:W-:Y:S01]  /*0c80*/  ISETP.GE.U32.AND P0, PT, R16, UR10, PT ;  /* 0x0000000a10007c0c */ /* 0x000fe2000bf06070 */
[----:B------:R-:W-:Y:S01]  /*0c90*/  IMAD.MOV.U32 R22, RZ, RZ, -0x1 ;  /* 0xffffffffff167424 */ /* 0x000fe200078e00ff */
[----:B------:R-:W-:Y:S01]  /*0ca0*/  PRMT R3, RZ, 0x7610, R3 ;  /* 0x00007610ff037816 */ /* 0x000fe20000000003 */
[----:B------:R-:W-:Y:S01]  /*0cb0*/  IMAD.MOV.U32 R18, RZ, RZ, -0x1 ;  /* 0xffffffffff127424 */ /* 0x000fe200078e00ff */
[----:B------:R-:W-:Y:S01]  /*0cc0*/  ISETP.GE.U32.AND.EX P0, PT, R17, UR11, PT, P0 ;  /* 0x0000000b11007c0c */ /* 0x000fe2000bf06100 */
[----:B------:R-:W-:-:S12]  /*0cd0*/  IMAD.MOV.U32 R19, RZ, RZ, -0x1 ;  /* 0xffffffffff137424 */ /* 0x000fd800078e00ff */
[----:B------:R-:W-:Y:S05]  /*0ce0*/  @P0 BRA `(.L_x_11) ;  /* 0x0000000400580947 */ /* 0x000fea0003800000 */
[----:B------:R-:W0:Y:S01]  /*0cf0*/  LDC.64 R14, c[0x0][0x628] ;  /* 0x00018a00ff0e7b82 */ /* 0x000e220000000a00 */
[----:B------:R-:W-:Y:S02]  /*0d00*/  IMAD.MOV.U32 R6, RZ, RZ, R16 ;  /* 0x000000ffff067224 */ /* 0x000fe400078e0010 */
[----:B------:R-:W-:-:S05]  /*0d10*/  IMAD.MOV.U32 R7, RZ, RZ, R17 ;  /* 0x000000ffff077224 */ /* 0x000fca00078e0011 */
[----:B------:R-:W1:Y:S08]  /*0d20*/  LDC R18, c[0x0][0x630] ;  /* 0x00018c00ff127b82 */ /* 0x000e700000000800 */
[----:B------:R-:W2:Y:S01]  /*0d30*/  LDC.64 R20, c[0x0][0x620] ;  /* 0x00018800ff147b82 */ /* 0x000ea20000000a00 */
[----:B0-----:R-:W-:-:S04]  /*0d40*/  ISETP.NE.U32.AND P0, PT, R14, RZ, PT ;  /* 0x000000ff0e00720c */ /* 0x001fc80003f05070 */
[----:B------:R-:W-:-:S13]  /*0d50*/  ISETP.NE.AND.EX P0, PT, R15, RZ, PT, P0 ;  /* 0x000000ff0f00720c */ /* 0x000fda0003f05300 */
[----:B-12---:R-:W-:Y:S05]  /*0d60*/  @!P0 BRA `(.L_x_12) ;  /* 0x0000000000288947 */ /* 0x006fea0003800000 */
[----:B------:R-:W0:Y:S02]  /*0d70*/  LDC R3, c[0x0][0x634] ;  /* 0x00018d00ff037b82 */ /* 0x000e240000000800 */
[----:B0-----:R-:W-:-:S05]  /*0d80*/  IADD3 R3, P0, R16, R3, RZ ;  /* 0x0000000310037210 */ /* 0x001fca0007f1e0ff */
[----:B------:R-:W-:-:S04]  /*0d90*/  IMAD.X R13, RZ, RZ, R17, P0 ;  /* 0x000000ffff0d7224 */ /* 0x000fc800000e0611 */
[----:B------:R-:W-:-:S04]  /*0da0*/  IMAD.WIDE.U32 R6, R13, R14, RZ ;  /* 0x0000000e0d067225 */ /* 0x000fc800078e00ff */
[----:B------:R-:W-:-:S04]  /*0db0*/  IMAD.WIDE.U32 R8, P0, R3, R15, R6 ;  /* 0x0000000f03087225 */ /* 0x000fc80007800006 */
[----:B------:R-:W-:-:S04]  /*0dc0*/  IMAD.WIDE.U32 R6, R3, R14, RZ ;  /* 0x0000000e03067225 */ /* 0x000fc800078e00ff */
[----:B------:R-:W-:Y:S01]  /*0dd0*/  IMAD.X R11, RZ, RZ, RZ, P0 ;  /* 0x000000ffff0b7224 */ /* 0x000fe200000e06ff */
[----:B------:R-:W-:Y:S01]  /*0de0*/  IADD3 RZ, P0, R7, R8, RZ ;  /* 0x0000000807ff7210 */ /* 0x000fe20007f1e0ff */
[----:B------:R-:W-:-:S04]  /*0df0*/  IMAD.MOV.U32 R10, RZ, RZ, R9 ;  /* 0x000000ffff0a7224 */ /* 0x000fc800078e0009 */
[----:B------:R-:W-:-:S08]  /*0e00*/  IMAD.WIDE.U32.X R6, R13, R15, R10, P0 ;  /* 0x0000000f0d067225 */ /* 0x000fd000000e040a */
.L_x_12:
[-CC-:B------:R-:W-:Y:S01]  /*0e10*/  SHF.R.U64 R29, R6, R18.reuse, R7.reuse ;  /* 0x00000012061d7219 */ /* 0x180fe20000001207 */
[----:B------:R-:W0:Y:S01]  /*0e20*/  LDC R10, c[0x0][0x618] ;  /* 0x00018600ff0a7b82 */ /* 0x000e220000000800 */
[----:B------:R-:W-:Y:S01]  /*0e30*/  SHF.R.U32.HI R5, RZ, R18, R7 ;  /* 0x00000012ff057219 */ /* 0x000fe20000011607 */
[----:B------:R-:W-:Y:S01]  /*0e40*/  ULDC UR5, c[0x0][0x150] ;  /* 0x0000540000057ab9 */ /* 0x000fe20000000800 */
[----:B------:R-:W-:Y:S02]  /*0e50*/  IADD3 R9, P0, RZ, -R29, RZ ;  /* 0x8000001dff097210 */ /* 0x000fe40007f1e0ff */
[----:B------:R-:W-:-:S03]  /*0e60*/  I2FP.F32.U32 R3, R4 ;  /* 0x0000000400037245 */ /* 0x000fc60000201000 */
[----:B------:R-:W1:Y:S01]  /*0e70*/  LDC.64 R24, c[0x0][0x640] ;  /* 0x00019000ff187b82 */ /* 0x000e620000000a00 */
[----:B------:R-:W-:Y:S02]  /*0e80*/  IMAD.X R11, RZ, RZ, ~R5, P0 ;  /* 0x000000ffff0b7224 */ /* 0x000fe400000e0e05 */
[----:B------:R-:W-:Y:S01]  /*0e90*/  FMUL R3, R3, UR5 ;  /* 0x0000000503037c20 */ /* 0x000fe20008400000 */
[----:B------:R-:W-:Y:S01]  /*0ea0*/  IMAD.WIDE.U32 R6, R9, R20, R16 ;  /* 0x0000001409067225 */ /* 0x000fe200078e0010 */
[----:B------:R-:W-:-:S03]  /*0eb0*/  ULDC UR5, c[0x0][0x154] ;  /* 0x0000550000057ab9 */ /* 0x000fc60000000800 */
[----:B------:R-:W-:Y:S01]  /*0ec0*/  IMAD R8, R11, R20, RZ ;  /* 0x000000140b087224 */ /* 0x000fe200078e02ff */
[----:B------:R-:W2:Y:S01]  /*0ed0*/  LDC R5, c[0x0][0x144] ;  /* 0x00005100ff057b82 */ /* 0x000ea20000000800 */
[----:B------:R-:W3:Y:S02]  /*0ee0*/  F2I.U32.TRUNC.NTZ R3, R3 ;  /* 0x0000000300037305 */ /* 0x000ee4000020f000 */
[----:B------:R-:W-:-:S04]  /*0ef0*/  IMAD R9, R9, R21, R8 ;  /* 0x0000001509097224 */ /* 0x000fc800078e0208 */
[----:B------:R-:W-:Y:S01]  /*0f00*/  IMAD.IADD R7, R7, 0x1, R9 ;  /* 0x0000000107077824 */ /* 0x000fe200078e0209 */
[----:B------:R-:W4:Y:S01]  /*0f10*/  LDC R18, c[0x0][0x608] ;  /* 0x00018200ff127b82 */ /* 0x000f220000000800 */
[----:B------:R-:W-:-:S03]  /*0f20*/  IMAD.MOV.U32 R9, RZ, RZ, -0x1 ;  /* 0xffffffffff097424 */ /* 0x000fc600078e00ff */
[----:B0-----:R-:W-:Y:S02]  /*0f30*/  SHF.R.U64 R14, R6, R10, R7 ;  /* 0x0000000a060e7219 */ /* 0x001fe40000001207 */
[----:B------:R-:W-:Y:S02]  /*0f40*/  I2FP.F32.U32 R6, R12 ;  /* 0x0000000c00067245 */ /* 0x000fe40000201000 */
[----:B------:R-:W0:Y:S01]  /*0f50*/  LDC R20, c[0x0][0x658] ;  /* 0x00019600ff147b82 */ /* 0x000e220000000800 */
[----:B-1----:R-:W-:Y:S01]  /*0f60*/  ISETP.NE.U32.AND P0, PT, R24, RZ, PT ;  /* 0x000000ff1800720c */ /* 0x002fe20003f05070 */
[----:B---3--:R-:W-:Y:S02]  /*0f70*/  IMAD.MOV R8, RZ, RZ, -R3 ;  /* 0x000000ffff087224 */ /* 0x008fe400078e0a03 */
[----:B------:R-:W-:Y:S01]  /*0f80*/  FMUL R6, R6, UR5 ;  /* 0x0000000506067c20 */ /* 0x000fe20008400000 */
[----:B------:R-:W-:Y:S02]  /*0f90*/  SHF.R.U32.HI R7, RZ, R10, R7 ;  /* 0x0000000aff077219 */ /* 0x000fe40000011607 */
[----:B------:R-:W-:Y:S01]  /*0fa0*/  ISETP.NE.AND.EX P0, PT, R25, RZ, PT, P0 ;  /* 0x000000ff1900720c */ /* 0x000fe20003f05300 */
[----:B------:R1:W3:Y:S01]  /*0fb0*/  F2I.U32.TRUNC.NTZ R13, R6 ;  /* 0x00000006000d7305 */ /* 0x0002e2000020f000 */
[----:B------:R-:W1:Y:S01]  /*0fc0*/  LDC R15, c[0x0][0x148] ;  /* 0x00005200ff0f7b82 */ /* 0x000e620000000800 */
[----:B--2---:R-:W-:-:S07]  /*0fd0*/  IMAD R3, R5, R8, R4 ;  /* 0x0000000805037224 */ /* 0x004fce00078e0204 */
[----:B------:R-:W2:Y:S01]  /*0fe0*/  LDC R21, c[0x0][0x600] ;  /* 0x00018000ff157b82 */ /* 0x000ea20000000800 */
[-CC-:B----4-:R-:W-:Y:S02]  /*0ff0*/  SHF.R.U64 R30, R14, R18.reuse, R7.reuse ;  /* 0x000000120e1e7219 */ /* 0x190fe40000001207 */
[----:B------:R-:W-:Y:S01]  /*1000*/  SHF.R.U32.HI R5, RZ, R18, R7 ;  /* 0x00000012ff057219 */ /* 0x000fe20000011607 */
[----:B------:R-:W-:-:S04]  /*1010*/  IMAD.MOV.U32 R7, RZ, RZ, 0x1 ;  /* 0x00000001ff077424 */ /* 0x000fc800078e00ff */
[----:B------:R-:W4:Y:S01]  /*1020*/  LDC R22, c[0x0][0x648] ;  /* 0x00019200ff167b82 */ /* 0x000f220000000800 */
[-C--:B0-----:R-:W-:Y:S02]  /*1030*/  SHF.L.U32 R4, R9, R20.reuse, RZ ;  /* 0x0000001409047219 */ /* 0x081fe400000006ff */
[--C-:B------:R-:W-:Y:S02]  /*1040*/  SHF.R.U64 R18, R30, R20, R5.reuse ;  /* 0x000000141e127219 */ /* 0x100fe40000001205 */
[----:B------:R-:W-:Y:S02]  /*1050*/  LOP3.LUT R11, RZ, R4, RZ, 0x33, !PT ;  /* 0x00000004ff0b7212 */ /* 0x000fe400078e33ff */
[-C--:B------:R-:W-:Y:S01]  /*1060*/  SHF.R.U32.HI R5, RZ, R20.reuse, R5 ;  /* 0x00000014ff057219 */ /* 0x080fe20000011605 */
[----:B------:R-:W0:Y:S01]  /*1070*/  LDC R27, c[0x0][0x638] ;  /* 0x00018e00ff1b7b82 */ /* 0x000e220000000800 */
[----:B------:R-:W-:Y:S01]  /*1080*/  SHF.L.U32 R10, R7, R20, RZ ;  /* 0x00000014070a7219 */ /* 0x000fe200000006ff */
[----:B------:R-:W-:-:S06]  /*1090*/  IMAD.MOV.U32 R4, RZ, RZ, R18 ;  /* 0x000000ffff047224 */ /* 0x000fcc00078e0012 */
[----:B------:R-:W0:Y:S01]  /*10a0*/  LDC R28, c[0x0][0x610] ;  /* 0x00018400ff1c7b82 */ /* 0x000e220000000800 */
[----:B-1-3--:R-:W-:Y:S05]  /*10b0*/  @!P0 BRA `(.L_x_13) ;  /* 0x0000000000288947 */ /* 0x00afea0003800000 */
[----:B------:R-:W1:Y:S02]  /*10c0*/  LDC R9, c[0x0][0x64c] ;  /* 0x00019300ff097b82 */ /* 0x000e640000000800 */
[----:B-1----:R-:W-:-:S05]  /*10d0*/  IADD3 R9, P0, R18, R9, RZ ;  /* 0x0000000912097210 */ /* 0x002fca0007f1e0ff */
        /* <DEDUP_REMOVED lines=8> */
.L_x_13:
[----:B----4-:R-:W-:Y:S01]  /*1160*/  SHF.R.U64 R4, R4, R22, R5 ;  /* 0x0000001604047219 */ /* 0x010fe20000001205 */
[----:B--2---:R-:W-:Y:S01]  /*1170*/  VIADD R5, R21, 0xffffffff ;  /* 0xffffffff15057836 */ /* 0x004fe20000000000 */
[----:B------:R-:W-:Y:S01]  /*1180*/  LOP3.LUT R11, R30, R11, RZ, 0xc0, !PT ;  /* 0x0000000b1e0b7212 */ /* 0x000fe200078ec0ff */
[----:B------:R-:W-:Y:S02]  /*1190*/  IMAD.MOV R13, RZ, RZ, -R13 ;  /* 0x000000ffff0d7224 */ /* 0x000fe400078e0a0d */
[----:B------:R-:W-:Y:S01]  /*11a0*/  IMAD.MOV R6, RZ, RZ, -R4 ;  /* 0x000000ffff067224 */ /* 0x000fe200078e0a04 */
[----:B------:R-:W-:Y:S01]  /*11b0*/  LOP3.LUT R5, R14, R5, RZ, 0xc0, !PT ;  /* 0x000000050e057212 */ /* 0x000fe200078ec0ff */
[----:B------:R-:W-:Y:S02]  /*11c0*/  IMAD R10, R10, R4, R11 ;  /* 0x000000040a0a7224 */ /* 0x000fe400078e020b */
[----:B------:R-:W-:Y:S02]  /*11d0*/  @P2 IMAD R3, R15, R13, R12 ;  /* 0x0000000d0f032224 */ /* 0x000fe400078e020c */
[----:B0-----:R-:W-:-:S02]  /*11e0*/  IMAD R4, R6, R27, R18 ;  /* 0x0000001b06047224 */ /* 0x001fc400078e0212 */
[----:B------:R-:W-:Y:S02]  /*11f0*/  IMAD R22, R10, R28, R3 ;  /* 0x0000001c0a167224 */ /* 0x000fe400078e0203 */
[----:B------:R-:W-:Y:S02]  /*1200*/  IMAD R5, R4, R21, R5 ;  /* 0x0000001504057224 */ /* 0x000fe400078e0205 */
[----:B------:R-:W-:Y:S02]  /*1210*/  IMAD.MOV.U32 R3, RZ, RZ, 0x1 ;  /* 0x00000001ff037424 */ /* 0x000fe400078e00ff */
[----:B------:R-:W-:Y:S01]  /*1220*/  IMAD.MOV.U32 R19, RZ, RZ, R29 ;  /* 0x000000ffff137224 */ /* 0x000fe200078e001d */
[----:B------:R-:W-:Y:S02]  /*1230*/  SEL R18, R5, R22, !P2 ;  /* 0x0000001605127207 */ /* 0x000fe40005000000 */
[----:B------:R-:W-:-:S07]  /*1240*/  SEL R22, R22, R5, !P2 ;  /* 0x0000000516167207 */ /* 0x000fce0005000000 */
.L_x_11:
[----:B------:R-:W-:Y:S05]  /*1250*/  @!P1 BRA `(.L_x_14) ;  /* 0x0000005c00f09947 */ /* 0x000fea0003800000 */
[----:B------:R-:W-:-:S06]  /*1260*/  UISETP.GT.U32.AND UP0, UPT, UR12, 0x1, UPT ;  /* 0x000000010c00788c */ /* 0x000fcc000bf04070 */
[----:B------:R-:W-:-:S13]  /*1270*/  PLOP3.LUT P0, PT, PT, PT, UP0, 0x80, 0x0 ;  /* 0x000000000000781c */ /* 0x000fda0003f0f008 */
[----:B------:R-:W-:Y:S05]  /*1280*/  @P0 EXIT ;  /* 0x000000000000094d */ /* 0x000fea0003800000 */
.L_x_15:
[----:B------:R-:W-:-:S08]  /*1290*/  NOP ;  /* 0x0000000000007918 */ /* 0x000fd00000000000 */
[----:B------:R-:W0:Y:S02]  /*12a0*/  USETMAXREG.TRY_ALLOC.CTAPOOL UP0, 0xe8 ;  /* 0x000000e8000079c8 */ /* 0x000e240008000600 */
[----:B0-----:R-:W-:-:S13]  /*12b0*/  PLOP3.LUT P0, PT, PT, PT, UP0, 0x80, 0x0 ;  /* 0x000000000000781c */ /* 0x001fda0003f0f008 */
[----:B------:R-:W-:Y:S05]  /*12c0*/  @!P0 BRA `(.L_x_15) ;  /* 0xfffffffc00f08947 */ /* 0x000fea000383ffff */
[----:B------:R-:W-:-:S13]  /*12d0*/  LOP3.LUT P0, RZ, R3, 0xff, RZ, 0xc0, !PT ;  /* 0x000000ff03ff7812 */ /* 0x000fda000780c0ff */
[----:B------:R-:W-:Y:S05]  /*12e0*/  @!P0 EXIT ;  /* 0x000000000000894d */ /* 0x000fea0003800000 */
[----:B------:R-:W-:Y:S01]  /*12f0*/  SHF.R.S32.HI R0, RZ, 0x1f, R23 ;  /* 0x0000001fff007819 */ /* 0x000fe20000011417 */
[----:B------:R-:W0:Y:S01]  /*1300*/  LDC R95, c[0x0][0x658] ;  /* 0x00019600ff5f7b82 */ /* 0x000e220000000800 */
[----:B------:R-:W-:Y:S01]  /*1310*/  UMOV UR40, 0x400 ;  /* 0x0000040000287882 */ /* 0x000fe20000000000 */
[----:B------:R-:W-:Y:S01]  /*1320*/  IMAD.MOV.U32 R6, RZ, RZ, 0x1 ;  /* 0x00000001ff067424 */ /* 0x000fe200078e00ff */
[CC--:B------:R-:W-:Y:S01]  /*1330*/  LEA.HI R3, R0.reuse, R23.reuse, RZ, 0x2 ;  /* 0x0000001700037211 */ /* 0x0c0fe200078f10ff */
[----:B------:R-:W-:Y:S01]  /*1340*/  ULDC UR5, c[0x0][0x284] ;  /* 0x0000a10000057ab9 */ /* 0x000fe20000000800 */
[----:B------:R-:W-:Y:S01]  /*1350*/  LEA.HI R0, R0, R23, RZ, 0x5 ;  /* 0x0000001700007211 */ /* 0x000fe200078f28ff */
[----:B------:R-:W-:Y:S01]  /*1360*/  ULOP3.LUT UR41, UR49, 0x1, URZ, 0xfc, !UPT ;  /* 0x0000000131297892 */ /* 0x000fe2000f8efc3f */
[--C-:B------:R-:W-:Y:S01]  /*1370*/  SHF.R.S32.HI R90, RZ, 0x2, R3.reuse ;  /* 0x00000002ff5a7819 */ /* 0x100fe20000011403 */
[----:B------:R-:W1:Y:S01]  /*1380*/  S2UR UR4, SR_CgaCtaId ;  /* 0x00000000000479c3 */ /* 0x000e620000008800 */
[----:B------:R-:W-:Y:S01]  /*1390*/  SHF.R.S32.HI R5, RZ, 0x1f, R3 ;  /* 0x0000001fff057819 */ /* 0x000fe20000011403 */
[----:B------:R-:W-:Y:S01]  /*13a0*/  UIADD3 UR42, UR46, -0x1, URZ ;  /* 0xffffffff2e2a7890 */ /* 0x000fe2000fffe03f */
[----:B------:R-:W-:Y:S01]  /*13b0*/  LOP3.LUT R4, R3, 0xfffffffc, RZ, 0xc0, !PT ;  /* 0xfffffffc03047812 */ /* 0x000fe200078ec0ff */
[----:B------:R-:W-:Y:S01]  /*13c0*/  USHF.L.U32 UR43, UR46, 0x1, URZ ;  /* 0x000000012e2b7899 */ /* 0x000fe2000800063f */
[----:B------:R-:W-:Y:S01]  /*13d0*/  LEA.HI R5, R5, R90, RZ, 0x3 ;  /* 0x0000005a05057211 */ /* 0x000fe200078f18ff */
[----:B------:R-:W-:Y:S01]  /*13e0*/  USHF.L.U64.HI UR44, UR52, 0x1, UR45 ;  /* 0x00000001342c7899 */ /* 0x000fe2000801022d */
[----:B------:R-:W-:Y:S01]  /*13f0*/  SHF.R.S32.HI R7, RZ, 0x5, R0 ;  /* 0x00000005ff077819 */ /* 0x000fe20000011400 */
[----:B------:R-:W-:Y:S01]  /*1400*/  IMAD.IADD R4, R23, 0x1, -R4 ;  /* 0x0000000117047824 */ /* 0x000fe200078e0a04 */
[----:B------:R-:W-:Y:S01]  /*1410*/  LOP3.LUT R5, R5, 0xfffffff8, RZ, 0xc0, !PT ;  /* 0xfffffff805057812 */ /* 0x000fe200078ec0ff */
[----:B------:R-:W2:Y:S02]  /*1420*/  LDC.64 R8, c[0x0][0x5c8] ;  /* 0x00017200ff087b82 */ /* 0x000ea40000000a00 */
[----:B------:R-:W-:-:S02]  /*1430*/  IMAD R0, R7, 0x40, R4 ;  /* 0x0000004007007824 */ /* 0x000fc400078e0204 */
[----:B------:R-:W-:Y:S02]  /*1440*/  IMAD.IADD R90, R90, 0x1, -R5 ;  /* 0x000000015a5a7824 */ /* 0x000fe400078e0a05 */
[----:B------:R-:W-:Y:S02]  /*1450*/  IMAD.SHL.U32 R92, R4, 0x2, RZ ;  /* 0x00000002045c7824 */ /* 0x000fe400078e00ff */
[--C-:B------:R-:W-:Y:S01]  /*1460*/  IMAD R103, R7, -0x10, -R90.reuse ;  /* 0xfffffff007677824 */ /* 0x100fe200078e0a5a */
[--C-:B------:R-:W-:Y:S01]  /*1470*/  SHF.R.S32.HI R3, RZ, 0x1f, R90.reuse ;  /* 0x0000001fff037819 */ /* 0x100fe2000001145a */
[----:B------:R-:W3:Y:S01]  /*1480*/  LDC R98, c[0x0][0x600] ;  /* 0x00018000ff627b82 */ /* 0x000ee20000000800 */
[----:B------:R-:W-:Y:S01]  /*1490*/  SHF.R.S32.HI R91, RZ, 0x1f, R90 ;  /* 0x0000001fff5b7819 */ /* 0x000fe2000001145a */
[----:B------:R-:W-:Y:S01]  /*14a0*/  VIADD R103, R103, UR5 ;  /* 0x0000000567677c36 */ /* 0x000fe20008000000 */
[----:B------:R-:W-:Y:S01]  /*14b0*/  LEA.HI R3, R3, R90, RZ, 0x2 ;  /* 0x0000005a03037211 */ /* 0x000fe200078f10ff */
[----:B-1----:R-:W-:Y:S01]  /*14c0*/  ULEA UR40, UR4, UR40, 0x18 ;  /* 0x0000002804287291 */ /* 0x002fe2000f8ec03f */
[----:B------:R-:W-:-:S02]  /*14d0*/  SHF.R.S32.HI R93, RZ, 0x1f, R92 ;  /* 0x0000001fff5d7819 */ /* 0x000fc4000001145c */
[C---:B------:R-:W-:Y:S01]  /*14e0*/  LOP3.LUT R5, R3.reuse, 0xfffffffc, RZ, 0xc0, !PT ;  /* 0xfffffffc03057812 */ /* 0x040fe200078ec0ff */
[----:B------:R-:W-:Y:S01]  /*14f0*/  UIADD3 UR47, UR40, 0xa0, URZ ;  /* 0x000000a0282f7890 */ /* 0x000fe2000fffe03f */
[C---:B------:R-:W-:Y:S02]  /*1500*/  LOP3.LUT P0, RZ, R3.reuse, 0x4, RZ, 0xc0, !PT ;  /* 0x0000000403ff7812 */ /* 0x040fe4000780c0ff */
[----:B------:R-:W-:Y:S01]  /*1510*/  LOP3.LUT R94, R3, 0x4, RZ, 0xc0, !PT ;  /* 0x00000004035e7812 */ /* 0x000fe200078ec0ff */
[----:B------:R-:W-:Y:S01]  /*1520*/  IMAD.IADD R5, R90, 0x1, -R5 ;  /* 0x000000015a057824 */ /* 0x000fe200078e0a05 */
[----:B------:R-:W-:Y:S01]  /*1530*/  P2R R114, PR, RZ, 0x1 ;  /* 0x00000001ff727803 */ /* 0x000fe20000000000 */
[----:B------:R-:W-:Y:S01]  /*1540*/  IMAD.WIDE R90, R7, 0x10, R90 ;  /* 0x00000010075a7825 */ /* 0x000fe200078e025a */
[----:B--2---:R-:W-:Y:S01]  /*1550*/  SHF.L.U64.HI R96, R8, 0x3, R9 ;  /* 0x0000000308607819 */ /* 0x004fe20000010209 */
[----:B------:R-:W1:Y:S02]  /*1560*/  LDC R7, c[0x0][0x288] ;  /* 0x0000a200ff077b82 */ /* 0x000e640000000800 */
[----:B------:R-:W-:-:S02]  /*1570*/  IMAD.U32 R5, R0, 0x8, R5 ;  /* 0x0000000800057824 */ /* 0x000fc400078e0005 */
[----:B------:R-:W-:Y:S02]  /*1580*/  IMAD.MOV.U32 R0, RZ, RZ, -0x1 ;  /* 0xffffffffff007424 */ /* 0x000fe400078e00ff */
[----:B------:R-:W-:Y:S02]  /*1590*/  IMAD.IADD R94, R94, 0x1, R5 ;  /* 0x000000015e5e7824 */ /* 0x000fe400078e0205 */
[----:B------:R-:W-:Y:S01]  /*15a0*/  IMAD.SHL.U32 R97, R8, 0x8, RZ ;  /* 0x0000000808617824 */ /* 0x000fe200078e00ff */
[-C--:B0-----:R-:W-:Y:S01]  /*15b0*/  SHF.L.U32 R99, R0, R95.reuse, RZ ;  /* 0x0000005f00637219 */ /* 0x081fe200000006ff */
[C---:B------:R-:W-:Y:S01]  /*15c0*/  VIADD R0, R101.reuse, 0xffffffff ;  /* 0xffffffff65007836 */ /* 0x040fe20000000000 */
[----:B------:R-:W-:Y:S01]  /*15d0*/  SHF.L.U32 R95, R6, R95, RZ ;  /* 0x0000005f065f7219 */ /* 0x000fe200000006ff */
[----:B---3--:R-:W-:Y:S01]  /*15e0*/  VIADD R98, R98, 0xffffffff ;  /* 0xffffffff62627836 */ /* 0x008fe20000000000 */
[----:B------:R-:W-:Y:S02]  /*15f0*/  LOP3.LUT R99, RZ, R99, RZ, 0x33, !PT ;  /* 0x00000063ff637212 */ /* 0x000fe400078e33ff */
[C---:B------:R-:W-:Y:S01]  /*1600*/  ISETP.NE.AND P0, PT, R0.reuse, RZ, PT ;  /* 0x000000ff0000720c */ /* 0x040fe20003f05270 */
[----:B------:R-:W-:Y:S01]  /*1610*/  IMAD.SHL.U32 R0, R0, 0x8, RZ ;  /* 0x0000000800007824 */ /* 0x000fe200078e00ff */
[----:B------:R-:W-:-:S02]  /*1620*/  LEA R101, R101, UR47, 0x3 ;  /* 0x0000002f65657c11 */ /* 0x000fc4000f8e18ff */
[----:B------:R-:W-:Y:S02]  /*1630*/  SEL R112, RZ, 0x1, P0 ;  /* 0x00000001ff707807 */ /* 0x000fe40000000000 */
[----:B------:R-:W-:Y:S01]  /*1640*/  LOP3.LUT R0, R0, 0x8, RZ, 0xc0, !PT ;  /* 0x0000000800007812 */ /* 0x000fe200078ec0ff */
[----:B-1----:R-:W-:-:S03]  /*1650*/  IMAD R100, R4, -0x2, R7 ;  /* 0xfffffffe04647824 */ /* 0x002fc600078e0207 */
[C---:B------:R-:W-:Y:S02]  /*1660*/  LOP3.LUT R113, R0.reuse, 0x8, RZ, 0x3c, !PT ;  /* 0x0000000800717812 */ /* 0x040fe400078e3cff */
[----:B------:R-:W-:-:S07]  /*1670*/  LOP3.LUT R102, R0, 0x18, RZ, 0x3c, !PT ;  /* 0x0000001800667812 */ /* 0x000fce00078e3cff */
.L_x_174:
[----:B------:R-:W-:-:S04]  /*1680*/  SHF.L.U32 R0, R112, 0x1f, RZ ;  /* 0x0000001f70007819 */ /* 0x000fc800000006ff */
[----:B------:R-:W0:Y:S02]  /*1690*/  SYNCS.PHASECHK.TRANS64.TRYWAIT P0, [R101+URZ+-0x8], R0 ;  /* 0xfffff800650075a7 */ /* 0x000e24000800017f */
[----:B01234-:R-:W-:Y:S05]  /*16a0*/  @!P0 BRA `(.L_x_16) ;  /* 0x0000007000c88947 */ /* 0x01ffea0003800000 */
.L_x_203:
[----:B------:R-:W-:-:S04]  /*16b0*/  UIADD3 UR4, UR40, 0x800, URZ ;  /* 0x0000080028047890 */ /* 0x000fc8000fffe03f */
[----:B------:R-:W-:-:S06]  /*16c0*/  ULOP3.LUT UP0, URZ, UR4, 0x9f, URZ, 0xc0, !UPT ;  /* 0x0000009f043f7892 */ /* 0x000fcc000f80c03f */
[----:B------:R-:W-:-:S13]  /*16d0*/  PLOP3.LUT P0, PT, PT, PT, UP0, 0x80, 0x0 ;  /* 0x000000000000781c */ /* 0x000fda0003f0f008 */
[----:B------:R-:W-:Y:S05]  /*16e0*/  @!P0 BRA `(.L_x_17) ;  /* 0x0000000000408947 */ /* 0x000fea0003800000 */
[----:B0-----:R-:W-:Y:S01]  /*16f0*/  MOV R0, 0x0 ;  /* 0x0000000000007802 */ /* 0x001fe20000000f00 */
[----:B------:R-:W-:Y:S01]  /*1700*/  ULDC.64 UR4, c[0x4][0x70] ;  /* 0x01001c0000047ab9 */ /* 0x000fe20000000a00 */
[----:B------:R-:W-:Y:S01]  /*1710*/  ULDC.64 UR6, c[0x4][0x8] ;  /* 0x0100020000067ab9 */ /* 0x000fe20000000a00 */
[----:B------:R-:W-:Y:S01]  /*1720*/  IMAD.U32 R4, RZ, RZ, UR4 ;  /* 0x00000004ff047e24 */ /* 0x000fe2000f8e00ff */
[----:B------:R0:W1:Y:S01]  /*1730*/  LDC.64 R14, c[0x4][R0] ;  /* 0x01000000000e7b82 */ /* 0x0000620000000a00 */
[----:B------:R-:W-:Y:S01]  /*1740*/  IMAD.U32 R5, RZ, RZ, UR5 ;  /* 0x00000005ff057e24 */ /* 0x000fe2000f8e00ff */
[----:B------:R-:W-:Y:S01]  /*1750*/  ULDC.64 UR4, c[0x4][0x78] ;  /* 0x01001e0000047ab9 */ /* 0x000fe20000000a00 */
[----:B------:R-:W-:Y:S02]  /*1760*/  IMAD.U32 R10, RZ, RZ, UR6 ;  /* 0x00000006ff0a7e24 */ /* 0x000fe4000f8e00ff */
[----:B------:R-:W-:Y:S02]  /*1770*/  IMAD.U32 R6, RZ, RZ, UR4 ;  /* 0x00000004ff067e24 */ /* 0x000fe4000f8e00ff */
[----:B------:R-:W-:-:S02]  /*1780*/  IMAD.U32 R7, RZ, RZ, UR5 ;  /* 0x00000005ff077e24 */ /* 0x000fc4000f8e00ff */
[----:B------:R-:W-:Y:S02]  /*1790*/  IMAD.U32 R11, RZ, RZ, UR7 ;  /* 0x00000007ff0b7e24 */ /* 0x000fe4000f8e00ff */
[----:B------:R-:W-:Y:S02]  /*17a0*/  IMAD.MOV.U32 R8, RZ, RZ, 0x70 ;  /* 0x00000070ff087424 */ /* 0x000fe400078e00ff */
[----:B------:R-:W-:Y:S02]  /*17b0*/  IMAD.MOV.U32 R12, RZ, RZ, 0x1 ;  /* 0x00000001ff0c7424 */ /* 0x000fe400078e00ff */
[----:B0-----:R-:W-:-:S07]  /*17c0*/  IMAD.MOV.U32 R13, RZ, RZ, RZ ;  /* 0x000000ffff0d7224 */ /* 0x001fce00078e00ff */
[----:B------:R-:W-:-:S07]  /*17d0*/  LEPC R20, `(.L_x_17) ;  /* 0x000000001014794e */ /* 0x000fce0000000000 */
[----:B-1---5:R-:W-:Y:S05]  /*17e0*/  CALL.ABS.NOINC R14 ;  /* 0x000000000e007343 */ /* 0x022fea0003c00000 */
.L_x_17:
[----:B------:R-:W-:-:S04]  /*17f0*/  IMAD.U32 R24, RZ, RZ, UR40 ;  /* 0x00000028ff187e24 */ /* 0x000fc8000f8e00ff */
[----:B------:R-:W-:-:S05]  /*1800*/  VIADD R24, R24, 0x12800 ;  /* 0x0001280018187836 */ /* 0x000fca0000000000 */
[----:B------:R-:W-:-:S13]  /*1810*/  LOP3.LUT P0, RZ, R24, 0x3ff, RZ, 0xc0, !PT ;  /* 0x000003ff18ff7812 */ /* 0x000fda000780c0ff */
[----:B------:R-:W-:Y:S05]  /*1820*/  @!P0 BRA `(.L_x_18) ;  /* 0x00000000007c8947 */ /* 0x000fea0003800000 */
[----:B------:R-:W-:Y:S01]  /*1830*/  MOV R23, 0x0 ;  /* 0x0000000000177802 */ /* 0x000fe20000000f00 */
[----:B------:R-:W-:Y:S01]  /*1840*/  ULDC.64 UR4, c[0x4][0x70] ;  /* 0x01001c0000047ab9 */ /* 0x000fe20000000a00 */
[----:B------:R-:W-:Y:S01]  /*1850*/  ULDC.64 UR6, c[0x4][0x78] ;  /* 0x01001e0000067ab9 */ /* 0x000fe20000000a00 */
[----:B------:R-:W-:Y:S01]  /*1860*/  IMAD.U32 R4, RZ, RZ, UR4 ;  /* 0x00000004ff047e24 */ /* 0x000fe2000f8e00ff */
[----:B------:R1:W2:Y:S01]  /*1870*/  LDC.64 R14, c[0x4][R23] ;  /* 0x01000000170e7b82 */ /* 0x0002a20000000a00 */
        /* <DEDUP_REMOVED lines=8> */
[----:B-1----:R-:W-:-:S07]  /*1900*/  IMAD.MOV.U32 R13, RZ, RZ, RZ ;  /* 0x000000ffff0d7224 */ /* 0x002fce00078e00ff */
[----:B------:R-:W-:-:S07]  /*1910*/  LEPC R20, `(.L_x_19) ;  /* 0x000000001014794e */ /* 0x000fce0000000000 */
[----:B0-2--5:R-:W-:Y:S05]  /*1920*/  CALL.ABS.NOINC R14 ;  /* 0x000000000e007343 */ /* 0x025fea0003c00000 */
.L_x_19:
[----:B------:R0:W1:Y:S01]  /*1930*/  LDC.64 R14, c[0x4][R23] ;  /* 0x01000000170e7b82 */ /* 0x0000620000000a00 */
[----:B------:R-:W-:Y:S01]  /*1940*/  ULDC.64 UR4, c[0x4][0x70] ;  /* 0x01001c0000047ab9 */ /* 0x000fe20000000a00 */
[----:B------:R-:W-:Y:S01]  /*1950*/  ULDC.64 UR6, c[0x4][0x10] ;  /* 0x0100040000067ab9 */ /* 0x000fe20000000a00 */
[----:B------:R-:W-:Y:S02]  /*1960*/  IMAD.U32 R4, RZ, RZ, UR4 ;  /* 0x00000004ff047e24 */ /* 0x000fe4000f8e00ff */
        /* <DEDUP_REMOVED lines=10> */
[----:B-1----:R-:W-:Y:S05]  /*1a10*/  CALL.ABS.NOINC R14 ;  /* 0x000000000e007343 */ /* 0x002fea0003c00000 */
.L_x_18:
[----:B0-----:R-:W-:Y:S01]  /*1a20*/  IMAD.U32 R0, RZ, RZ, UR41 ;  /* 0x00000029ff007e24 */ /* 0x001fe2000f8e00ff */
[----:B------:R-:W-:-:S04]  /*1a30*/  UMOV UR4, 0xffffffff ;  /* 0xffffffff00047882 */ /* 0x000fc80000000000 */
[----:B------:R-:W-:Y:S01]  /*1a40*/  ISETP.NE.AND P0, PT, R0, 0x3, PT ;  /* 0x000000030000780c */ /* 0x000fe20003f05270 */
[----:B------:R-:W-:-:S12]  /*1a50*/  BRA.DIV UR4, `(.L_x_20) ;  /* 0x0000006e04f07947 */ /* 0x000fd8000b800000 */
.L_x_205:
[----:B------:R-:W-:Y:S05]  /*1a60*/  @!P0 BRA `(.L_x_21) ;  /* 0x0000000000048947 */ /* 0x000fea0003800000 */
[----:B------:R-:W-:Y:S01]  /*1a70*/  BPT.TRAP 0x1 ;  /* 0x000000040000795c */ /* 0x000fe20000300000 */
.L_x_21:
[----:B------:R-:W-:Y:S02]  /*1a80*/  IMAD.U32 R3, RZ, RZ, UR39 ;  /* 0x00000027ff037e24 */ /* 0x000fe4000f8e00ff */
[----:B------:R-:W-:-:S03]  /*1a90*/  IMAD.U32 R0, RZ, RZ, UR38 ;  /* 0x00000026ff007e24 */ /* 0x000fc6000f8e00ff */
[----:B------:R-:W-:Y:S02]  /*1aa0*/  LEA R3, R3, UR40, 0x3 ;  /* 0x0000002803037c11 */ /* 0x000fe4000f8e18ff */
[----:B------:R-:W-:-:S04]  /*1ab0*/  SHF.L.U32 R0, R0, 0x1f, RZ ;  /* 0x0000001f00007819 */ /* 0x000fc800000006ff */
[----:B------:R0:W1:Y:S01]  /*1ac0*/  SYNCS.PHASECHK.TRANS64.TRYWAIT P1, [R3+URZ], R0 ;  /* 0x00000000030075a7 */ /* 0x000062000802017f */
[----:B------:R-:W-:Y:S05]  /*1ad0*/  @!P0 BRA `(.L_x_22) ;  /* 0x0000000000048947 */ /* 0x000fea0003800000 */
[----:B------:R-:W-:Y:S01]  /*1ae0*/  BPT.TRAP 0x1 ;  /* 0x000000040000795c */ /* 0x000fe20000300000 */
.L_x_22:
[----:B-1----:R-:W-:Y:S05]  /*1af0*/  @P1 BRA `(.L_x_23) ;  /* 0x0000000000081947 */ /* 0x002fea0003800000 */
[----:B------:R-:W1:Y:S02]  /*1b00*/  SYNCS.PHASECHK.TRANS64.TRYWAIT P1, [R3+URZ], R0 ;  /* 0x00000000030075a7 */ /* 0x000e64000802017f */
[----:B-1----:R-:W-:Y:S05]  /*1b10*/  @!P1 BRA `(.L_x_24) ;  /* 0x0000006c00dc9947 */ /* 0x002fea0003800000 */
.L_x_23:
[----:B------:R-:W-:-:S04]  /*1b20*/  UIADD3 UR4, UR39, 0x1, URZ ;  /* 0x0000000127047890 */ /* 0x000fc8000fffe03f */
[----:B------:R-:W-:Y:S02]  /*1b30*/  UISETP.NE.AND UP0, UPT, UR4, 0x9, UPT ;  /* 0x000000090400788c */ /* 0x000fe4000bf05270 */
[----:B01----:R-:W-:Y:S02]  /*1b40*/  IMAD.U32 R0, RZ, RZ, UR4 ;  /* 0x00000004ff007e24 */ /* 0x003fe4000f8e00ff */
[----:B------:R-:W-:Y:S02]  /*1b50*/  USEL UR4, URZ, 0x1, UP0 ;  /* 0x000000013f047887 */ /* 0x000fe40008000000 */
[----:B------:R-:W-:Y:S02]  /*1b60*/  PLOP3.LUT P1, PT, PT, PT, UP0, 0x80, 0x0 ;  /* 0x000000000000781c */ /* 0x000fe40003f2f008 */
[----:B------:R-:W-:Y:S02]  /*1b70*/  ULOP3.LUT UR4, UR38, UR4, URZ, 0x3c, !UPT ;  /* 0x0000000426047292 */ /* 0x000fe4000f8e3c3f */
[----:B------:R-:W-:-:S04]  /*1b80*/  SEL R0, R0, RZ, P1 ;  /* 0x000000ff00007207 */ /* 0x000fc80000800000 */
[----:B------:R-:W-:Y:S01]  /*1b90*/  IMAD.U32 R8, RZ, RZ, UR4 ;  /* 0x00000004ff087e24 */ /* 0x000fe2000f8e00ff */
[----:B------:R-:W-:Y:S06]  /*1ba0*/  @!P0 BRA `(.L_x_25) ;  /* 0x0000000000048947 */ /* 0x000fec0003800000 */
[----:B------:R-:W-:Y:S01]  /*1bb0*/  BPT.TRAP 0x1 ;  /* 0x000000040000795c */ /* 0x000fe20000300000 */
.L_x_25:
[----:B------:R-:W-:Y:S01]  /*1bc0*/  IMAD.U32 R3, RZ, RZ, UR39 ;  /* 0x00000027ff037e24 */ /* 0x000fe2000f8e00ff */
[----:B------:R-:W-:Y:S02]  /*1bd0*/  ISETP.NE.AND P3, PT, R114, RZ, PT ;  /* 0x000000ff7200720c */ /* 0x000fe40003f65270 */
[----:B------:R-:W-:Y:S01]  /*1be0*/  SHF.L.U32 R6, R8, 0x1f, RZ ;  /* 0x0000001f08067819 */ /* 0x000fe200000006ff */
[----:B------:R-:W-:Y:S01]  /*1bf0*/  IMAD R3, R3, 0x800, R94 ;  /* 0x0000080003037824 */ /* 0x000fe200078e025e */
[----:B------:R-:W-:-:S04]  /*1c00*/  ISETP.NE.AND P2, PT, RZ, UR42, PT ;  /* 0x0000002aff007c0c */ /* 0x000fc8000bf45270 */
[----:B------:R-:W-:Y:S02]  /*1c10*/  LEA R4, R3, UR40, 0x2 ;  /* 0x0000002803047c11 */ /* 0x000fe4000f8e10ff */
[----:B------:R-:W-:-:S03]  /*1c20*/  LEA R3, R0, UR40, 0x3 ;  /* 0x0000002800037c11 */ /* 0x000fc6000f8e18ff */
[C---:B------:R-:W-:Y:S01]  /*1c30*/  VIADD R7, R4.reuse, 0x800 ;  /* 0x0000080004077836 */ /* 0x040fe20000000000 */
[----:B------:R0:W1:Y:S01]  /*1c40*/  SYNCS.PHASECHK.TRANS64.TRYWAIT P1, [R3+URZ], R6 ;  /* 0x00000006030075a7 */ /* 0x000062000802017f */
[----:B------:R-:W-:Y:S01]  /*1c50*/  VIADD R5, R4, 0x890 ;  /* 0x0000089004057836 */ /* 0x000fe20000000000 */
[----:B------:R0:W2:Y:S01]  /*1c60*/  LDS R108, [R4+0x800] ;  /* 0x00080000046c7984 */ /* 0x0000a20000000800 */
[----:B------:R-:W-:-:S07]  /*1c70*/  @P3 VIADD R5, R7, 0x70 ;  /* 0x0000007007053836 */ /* 0x000fce0000000000 */
[----:B------:R-:W-:Y:S05]  /*1c80*/  WARPSYNC.ALL ;  /* 0x0000000000007948 */ /* 0x000fea0003800000 */
[----:B------:R-:W-:Y:S04]  /*1c90*/  LDS R109, [R4+0xc00] ;  /* 0x000c0000046d7984 */ /* 0x000fe80000000800 */
[----:B------:R-:W-:Y:S04]  /*1ca0*/  LDS R104, [R4+0x900] ;  /* 0x0009000004687984 */ /* 0x000fe80000000800 */
[----:B------:R-:W-:Y:S04]  /*1cb0*/  LDS R105, [R4+0xd00] ;  /* 0x000d000004697984 */ /* 0x000fe80000000800 */
[----:B------:R-:W-:Y:S04]  /*1cc0*/  LDS R110, [R5] ;  /* 0x00000000056e7984 */ /* 0x000fe80000000800 */
[----:B------:R-:W2:Y:S04]  /*1cd0*/  LDS R111, [R5+0x400] ;  /* 0x00040000056f7984 */ /* 0x000ea80000000800 */
[----:B------:R-:W-:Y:S04]  /*1ce0*/  LDS R106, [R5+0x100] ;  /* 0x00010000056a7984 */ /* 0x000fe80000000800 */
[----:B------:R-:W3:Y:S01]  /*1cf0*/  LDS R107, [R5+0x500] ;  /* 0x00050000056b7984 */ /* 0x000ee20000000800 */
[----:B------:R-:W-:Y:S01]  /*1d00*/  R2UR UR4, R24 ;  /* 0x00000000180472ca */ /* 0x000fe200000e0000 */
[----:B------:R-:W-:Y:S01]  /*1d10*/  UMOV UR7, 0x40000040 ;  /* 0x4000004000077882 */ /* 0x000fe20000000000 */
[----:B--2---:R-:W-:-:S11]  /*1d20*/  WARPGROUP.ARRIVE ;  /* 0x00000000000079c5 */ /* 0x004fd60000000000 */
[----:B------:R-:W-:-:S04]  /*1d30*/  USHF.R.U32.HI UR4, URZ, 0x4, UR4 ;  /* 0x000000043f047899 */ /* 0x000fc80008011604 */
[----:B------:R-:W-:-:S04]  /*1d40*/  ULOP3.LUT UR4, UR4, 0x3fff, URZ, 0xc0, !UPT ;  /* 0x00003fff04047892 */ /* 0x000fc8000f8ec03f */
[----:B------:R-:W-:-:S04]  /*1d50*/  ULOP3.LUT UR8, UR4, 0x10000, URZ, 0xfc, !UPT ;  /* 0x0001000004087892 */ /* 0x000fc8000f8efc3f */
[----:B------:R-:W-:-:S07]  /*1d60*/  ULEA UR4, UR39, UR8, 0xa ;  /* 0x0000000827047291 */ /* 0x000fce000f8e503f */
[----:B------:R-:W-:Y:S02]  /*1d70*/  UMOV UR6, UR4 ;  /* 0x0000000400067c82 */ /* 0x000fe40008000000 */
[----:B------:R-:W-:Y:S01]  /*1d80*/  HGMMA.64x128x8.F32.TF32 R24, R108, gdesc[UR4], RZ, !UPT, gsb0 ;  /* 0x05e000046c187df0 */ /* 0x000fe2000c0028ff */
[----:B------:R-:W-:Y:S01]  /*1d90*/  UIADD3 UR6, UR4, 0x2, URZ ;  /* 0x0000000204067890 */ /* 0x000fe2000fffe03f */
[----:B------:R-:W-:Y:S01]  /*1da0*/  UMOV UR7, 0x40000040 ;  /* 0x4000004000077882 */ /* 0x000fe20000000000 */
[----:B------:R-:W-:Y:S02]  /*1db0*/  WARPGROUP.DEPBAR.LE gsb0, 0x0 ;  /* 0x00008000000079c5 */ /* 0x000fe40000010000 */
[----:B---3--:R-:W-:-:S07]  /*1dc0*/  WARPGROUP.ARRIVE ;  /* 0x00000000000079c5 */ /* 0x008fce0000000000 */
[----:B------:R-:W-:Y:S01]  /*1dd0*/  HGMMA.64x128x8.F32.TF32 R24, R104, gdesc[UR4], R24, gsb0 ;  /* 0x05e0000468187df0 */ /* 0x000fe20008002818 */
[----:B------:R-:W-:Y:S01]  /*1de0*/  UIADD3 UR6, UR4, 0x4, URZ ;  /* 0x0000000404067890 */ /* 0x000fe2000fffe03f */
[----:B------:R-:W-:Y:S01]  /*1df0*/  UMOV UR7, 0x40000040 ;  /* 0x4000004000077882 */ /* 0x000fe20000000000 */
[----:B------:R-:W-:Y:S01]  /*1e00*/  UIADD3 UR4, UR4, 0x6, URZ ;  /* 0x0000000604047890 */ /* 0x000fe2000fffe03f */
[----:B------:R-:W-:Y:S02]  /*1e10*/  WARPGROUP.DEPBAR.LE gsb0, 0x0 ;  /* 0x00008000000079c5 */ /* 0x000fe40000010000 */
[----:B------:R-:W-:Y:S04]  /*1e20*/  LDS R104, [R4+0xa00] ;  /* 0x000a000004687984 */ /* 0x000fe80000000800 */
[----:B------:R-:W-:Y:S04]  /*1e30*/  LDS R105, [R4+0xe00] ;  /* 0x000e000004697984 */ /* 0x000fe80000000800 */
[----:B------:R-:W-:Y:S04]  /*1e40*/  LDS R106, [R5+0x200] ;  /* 0x00020000056a7984 */ /* 0x000fe80000000800 */
[----:B------:R-:W2:Y:S02]  /*1e50*/  LDS R107, [R5+0x600] ;  /* 0x00060000056b7984 */ /* 0x000ea40000000800 */
[----:B--2---:R-:W-:-:S06]  /*1e60*/  WARPGROUP.ARRIVE ;  /* 0x00000000000079c5 */ /* 0x004fcc0000000000 */
[----:B------:R-:W-:Y:S01]  /*1e70*/  HGMMA.64x128x8.F32.TF32 R24, R104, gdesc[UR4], R24, gsb0 ;  /* 0x05e0000468187df0 */ /* 0x000fe20008002818 */
[----:B------:R-:W-:Y:S01]  /*1e80*/  UMOV UR6, UR4 ;  /* 0x0000000400067c82 */ /* 0x000fe20008000000 */
[----:B------:R-:W-:Y:S01]  /*1e90*/  UMOV UR7, 0x40000040 ;  /* 0x4000004000077882 */ /* 0x000fe20000000000 */
[----:B------:R-:W-:Y:S02]  /*1ea0*/  WARPGROUP.DEPBAR.LE gsb0, 0x0 ;  /* 0x00008000000079c5 */ /* 0x000fe40000010000 */
[----:B------:R-:W-:Y:S04]  /*1eb0*/  LDS R104, [R4+0xb00] ;  /* 0x000b000004687984 */ /* 0x000fe80000000800 */
[----:B------:R-:W-:Y:S04]  /*1ec0*/  LDS R105, [R4+0xf00] ;  /* 0x000f000004697984 */ /* 0x000fe80000000800 */
[----:B------:R-:W-:Y:S04]  /*1ed0*/  LDS R106, [R5+0x300] ;  /* 0x00030000056a7984 */ /* 0x000fe80000000800 */
[----:B------:R-:W2:Y:S02]  /*1ee0*/  LDS R107, [R5+0x700] ;  /* 0x00070000056b7984 */ /* 0x000ea40000000800 */
[----:B--2---:R-:W-:-:S06]  /*1ef0*/  WARPGROUP.ARRIVE ;  /* 0x00000000000079c5 */ /* 0x004fcc0000000000 */
[----:B------:R-:W-:Y:S03]  /*1f00*/  HGMMA.64x128x8.F32.TF32 R24, R104, gdesc[UR4], R24, gsb0 ;  /* 0x05e0000468187df0 */ /* 0x000fe60008002818 */
[----:B------:R-:W-:Y:S02]  /*1f10*/  WARPGROUP.DEPBAR.LE gsb0, 0x0 ;  /* 0x00008000000079c5 */ /* 0x000fe40000010000 */
[----:B------:R-:W-:Y:S05]  /*1f20*/  @!P2 BRA `(.L_x_26) ;  /* 0x000000080090a947 */ /* 0x000fea0003800000 */
[----:B------:R-:W-:Y:S05]  /*1f30*/  @!P0 BRA `(.L_x_27) ;  /* 0x0000000000048947 */ /* 0x000fea0003800000 */
[----:B------:R-:W-:Y:S01]  /*1f40*/  BPT.TRAP 0x1 ;  /* 0x000000040000795c */ /* 0x000fe20000300000 */
.L_x_27:
[----:B------:R-:W-:-:S04]  /*1f50*/  IMAD.SHL.U32 R7, R0, 0x800, RZ ;  /* 0x0000080000077824 */ /* 0x000fc800078e00ff */
[----:B0-----:R-:W-:-:S05]  /*1f60*/  IMAD.IADD R4, R94, 0x1, R7 ;  /* 0x000000015e047824 */ /* 0x001fca00078e0207 */
[----:B------:R-:W-:-:S05]  /*1f70*/  LEA R4, R4, UR40, 0x2 ;  /* 0x0000002804047c11 */ /* 0x000fca000f8e10ff */
[C---:B------:R-:W-:Y:S02]  /*1f80*/  VIADD R9, R4.reuse, 0x800 ;  /* 0x0000080004097836 */ /* 0x040fe40000000000 */
[----:B------:R-:W-:Y:S02]  /*1f90*/  VIADD R5, R4, 0x890 ;  /* 0x0000089004057836 */ /* 0x000fe40000000000 */
[----:B------:R-:W-:Y:S01]  /*1fa0*/  @P3 VIADD R5, R9, 0x70 ;  /* 0x0000007009053836 */ /* 0x000fe20000000000 */
[----:B-1----:R-:W-:Y:S06]  /*1fb0*/  @P1 BRA `(.L_x_28) ;  /* 0x0000000000081947 */ /* 0x002fec0003800000 */
[----:B------:R-:W0:Y:S02]  /*1fc0*/  SYNCS.PHASECHK.TRANS64.TRYWAIT P1, [R3+URZ], R6 ;  /* 0x00000006030075a7 */ /* 0x000e24000802017f */
[----:B0-----:R-:W-:Y:S05]  /*1fd0*/  @!P1 BRA `(.L_x_29) ;  /* 0x0000006800c09947 */ /* 0x001fea0003800000 */
.L_x_28:
[----:B0-----:R-:W0:Y:S01]  /*1fe0*/  LDC R3, c[0x0][0x28c] ;  /* 0x0000a300ff037b82 */ /* 0x001e220000000800 */
[----:B------:R1:W2:Y:S01]  /*1ff0*/  LDS R108, [R4+0x800] ;  /* 0x00080000046c7984 */ /* 0x0002a20000000800 */
[----:B------:R-:W-:-:S03]  /*2000*/  UMOV UR4, UR39 ;  /* 0x0000002700047c82 */ /* 0x000fc60008000000 */
[----:B------:R1:W3:Y:S04]  /*2010*/  LDS R109, [R4+0xc00] ;  /* 0x000c0000046d7984 */ /* 0x0002e80000000800 */
[----:B------:R1:W4:Y:S04]  /*2020*/  LDS R110, [R5] ;  /* 0x00000000056e7984 */ /* 0x0003280000000800 */
[----:B------:R1:W1:Y:S01]  /*2030*/  LDS R111, [R5+0x400] ;  /* 0x00040000056f7984 */ /* 0x0002620000000800 */
[----:B0-----:R-:W-:-:S13]  /*2040*/  ISETP.GE.AND P1, PT, R3, 0x41, PT ;  /* 0x000000410300780c */ /* 0x001fda0003f26270 */
[----:B-1234-:R-:W-:Y:S05]  /*2050*/  @!P1 BRA `(.L_x_30) ;  /* 0x0000000400649947 */ /* 0x01efea0003800000 */
[----:B------:R-:W-:Y:S01]  /*2060*/  R2UR UR10, R0 ;  /* 0x00000000000a72ca */ /* 0x000fe200000e0000 */
[----:B------:R-:W-:Y:S01]  /*2070*/  IMAD.U32 R3, RZ, RZ, UR42 ;  /* 0x0000002aff037e24 */ /* 0x000fe2000f8e00ff */
[----:B------:R-:W-:-:S13]  /*2080*/  UMOV UR4, UR39 ;  /* 0x0000002700047c82 */ /* 0x000fda0008000000 */
.L_x_38:
[----:B------:R-:W-:-:S04]  /*2090*/  UIADD3 UR5, UR10, 0x1, URZ ;  /* 0x000000010a057890 */ /* 0x000fc8000fffe03f */
[----:B------:R-:W-:-:S04]  /*20a0*/  UISETP.NE.AND UP0, UPT, UR5, 0x9, UPT ;  /* 0x000000090500788c */ /* 0x000fc8000bf05270 */
[----:B------:R-:W-:Y:S02]  /*20b0*/  USEL UR6, URZ, 0x1, UP0 ;  /* 0x000000013f067887 */ /* 0x000fe40008000000 */
[----:B------:R-:W-:-:S04]  /*20c0*/  USEL UR5, UR5, URZ, UP0 ;  /* 0x0000003f05057287 */ /* 0x000fc80008000000 */
[----:B------:R-:W-:Y:S02]  /*20d0*/  LOP3.LUT R8, R8, UR6, RZ, 0x3c, !PT ;  /* 0x0000000608087c12 */ /* 0x000fe4000f8e3cff */
[----:B------:R-:W-:Y:S01]  /*20e0*/  IMAD.U32 R0, RZ, RZ, UR5 ;  /* 0x00000005ff007e24 */ /* 0x000fe2000f8e00ff */
[----:B0-----:R-:W-:Y:S06]  /*20f0*/  @!P0 BRA `(.L_x_31) ;  /* 0x0000000000048947 */ /* 0x001fec0003800000 */
[----:B------:R-:W-:Y:S01]  /*2100*/  BPT.TRAP 0x1 ;  /* 0x000000040000795c */ /* 0x000fe20000300000 */
.L_x_31:
[----:B------:R-:W-:Y:S01]  /*2110*/  LEA R6, R0, UR40, 0x3 ;  /* 0x0000002800067c11 */ /* 0x000fe2000f8e18ff */
[----:B------:R-:W-:Y:S01]  /*2120*/  ULEA UR9, UR10, UR8, 0xa ;  /* 0x000000080a097291 */ /* 0x000fe2000f8e503f */
[----:B------:R-:W-:Y:S01]  /*2130*/  SHF.L.U32 R9, R8, 0x1f, RZ ;  /* 0x0000001f08097819 */ /* 0x000fe200000006ff */
[----:B------:R-:W-:Y:S01]  /*2140*/  UMOV UR7, 0x40000040 ;  /* 0x4000004000077882 */ /* 0x000fe20000000000 */
[----:B------:R-:W-:Y:S01]  /*2150*/  IMAD.U32 R5, RZ, RZ, UR10 ;  /* 0x0000000aff057e24 */ /* 0x000fe2000f8e00ff */
[----:B------:R-:W-:Y:S01]  /*2160*/  ISETP.NE.AND P3, PT, R114, RZ, PT ;  /* 0x000000ff7200720c */ /* 0x000fe20003f65270 */
[----:B------:R0:W1:Y:S01]  /*2170*/  SYNCS.PHASECHK.TRANS64.TRYWAIT P1, [R6+URZ], R9 ;  /* 0x00000009060075a7 */ /* 0x000062000802017f */
[----:B------:R-:W-:Y:S01]  /*2180*/  WARPGROUP.ARRIVE ;  /* 0x00000000000079c5 */ /* 0x000fe20000000000 */
[----:B------:R-:W-:Y:S01]  /*2190*/  UMOV UR6, UR9 ;  /* 0x0000000900067c82 */ /* 0x000fe20008000000 */
[----:B------:R-:W-:-:S04]  /*21a0*/  IMAD R4, R5, 0x800, R94 ;  /* 0x0000080005047824 */ /* 0x000fc800078e025e */
[----:B------:R-:W-:Y:S01]  /*21b0*/  HGMMA.64x128x8.F32.TF32 R24, R108, gdesc[UR4], R24, gsb0 ;  /* 0x05e000046c187df0 */ /* 0x000fe20008002818 */
[----:B------:R-:W-:Y:S01]  /*21c0*/  LEA R7, R4, UR40, 0x2 ;  /* 0x0000002804077c11 */ /* 0x000fe2000f8e10ff */
[----:B------:R-:W-:Y:S01]  /*21d0*/  UIADD3 UR6, UR9, 0x2, URZ ;  /* 0x0000000209067890 */ /* 0x000fe2000fffe03f */
[----:B------:R-:W-:-:S03]  /*21e0*/  UMOV UR7, 0x40000040 ;  /* 0x4000004000077882 */ /* 0x000fc60000000000 */
[C---:B------:R-:W-:Y:S02]  /*21f0*/  VIADD R4, R7.reuse, 0x900 ;  /* 0x0000090007047836 */ /* 0x040fe40000000000 */
[----:B------:R-:W-:Y:S02]  /*2200*/  VIADD R5, R7, 0x990 ;  /* 0x0000099007057836 */ /* 0x000fe40000000000 */
[----:B------:R-:W-:Y:S01]  /*2210*/  @P3 VIADD R5, R4, 0x70 ;  /* 0x0000007004053836 */ /* 0x000fe20000000000 */
[----:B------:R-:W-:Y:S02]  /*2220*/  WARPGROUP.DEPBAR.LE gsb0, 0x0 ;  /* 0x00008000000079c5 */ /* 0x000fe40000010000 */
[----:B------:R-:W-:Y:S04]  /*2230*/  LDS R104, [R7+0x900] ;  /* 0x0009000007687984 */ /* 0x000fe80000000800 */
[----:B------:R-:W-:Y:S04]  /*2240*/  LDS R105, [R7+0xd00] ;  /* 0x000d000007697984 */ /* 0x000fe80000000800 */
[----:B------:R-:W-:Y:S04]  /*2250*/  LDS R106, [R5] ;  /* 0x00000000056a7984 */ /* 0x000fe80000000800 */
[----:B------:R-:W2:Y:S02]  /*2260*/  LDS R107, [R5+0x400] ;  /* 0x00040000056b7984 */ /* 0x000ea40000000800 */
[----:B--2---:R-:W-:-:S06]  /*2270*/  WARPGROUP.ARRIVE ;  /* 0x00000000000079c5 */ /* 0x004fcc0000000000 */
[----:B------:R-:W-:Y:S03]  /*2280*/  HGMMA.64x128x8.F32.TF32 R24, R104, gdesc[UR4], R24, gsb0 ;  /* 0x05e0000468187df0 */ /* 0x000fe60008002818 */
[----:B------:R-:W-:Y:S02]  /*2290*/  WARPGROUP.DEPBAR.LE gsb0, 0x0 ;  /* 0x00008000000079c5 */ /* 0x000fe40000010000 */
[----:B------:R0:W2:Y:S04]  /*22a0*/  LDS R104, [R7+0xa00] ;  /* 0x000a000007687984 */ /* 0x0000a80000000800 */
[----:B------:R0:W3:Y:S04]  /*22b0*/  LDS R105, [R7+0xe00] ;  /* 0x000e000007697984 */ /* 0x0000e80000000800 */
[----:B------:R0:W4:Y:S04]  /*22c0*/  LDS R106, [R5+0x100] ;  /* 0x00010000056a7984 */ /* 0x0001280000000800 */
[----:B------:R0:W0:Y:S01]  /*22d0*/  LDS R107, [R5+0x500] ;  /* 0x00050000056b7984 */ /* 0x0000220000000800 */
[----:B-1----:R-:W-:Y:S05]  /*22e0*/  @!P0 BRA `(.L_x_32) ;  /* 0x0000000000048947 */ /* 0x002fea0003800000 */
[----:B------:R-:W-:Y:S01]  /*22f0*/  BPT.TRAP 0x1 ;  /* 0x000000040000795c */ /* 0x000fe20000300000 */
.L_x_32:
[----:B------:R-:W-:Y:S02]  /*2300*/  UISETP.GT.U32.AND UP0, UPT, UR49, 0x1, UPT ;  /* 0x000000013100788c */ /* 0x000fe4000bf04070 */
[----:B------:R-:W-:-:S04]  /*2310*/  ULEA UR5, UR4, UR40, 0x3 ;  /* 0x0000002804057291 */ /* 0x000fc8000f8e183f */
[----:B------:R-:W-:Y:S01]  /*2320*/  UIADD3 UR5, UR5, 0x48, URZ ;  /* 0x0000004805057890 */ /* 0x000fe2000fffe03f */
[----:B------:R-:W-:-:S03]  /*2330*/  PLOP3.LUT P2, PT, PT, PT, UP0, 0x80, 0x0 ;  /* 0x000000000000781c */ /* 0x000fc60003f4f008 */
[----:B------:R-:W-:-:S09]  /*2340*/  UPRMT UR5, URZ, 0x654, UR5 ;  /* 0x000006543f057896 */ /* 0x000fd20008000005 */
[----:B------:R-:W-:Y:S01]  /*2350*/  SYNCS.ARRIVE.TRANS64.RED.A1T0 RZ, [UR5], RZ ;  /* 0x000000ffffff79a7 */ /* 0x000fe20008100405 */
[----:B------:R-:W-:Y:S05]  /*2360*/  @P2 BRA `(.L_x_33) ;  /* 0x0000000000042947 */ /* 0x000fea0003800000 */
[----:B------:R-:W-:Y:S01]  /*2370*/  BPT.TRAP 0x1 ;  /* 0x000000040000795c */ /* 0x000fe20000300000 */
.L_x_33:
[----:B------:R-:W-:Y:S01]  /*2380*/  UIADD3 UR6, UR9, 0x4, URZ ;  /* 0x0000000409067890 */ /* 0x000fe2000fffe03f */
[----:B0-234-:R-:W-:Y:S01]  /*2390*/  WARPGROUP.ARRIVE ;  /* 0x00000000000079c5 */ /* 0x01dfe20000000000 */
[----:B------:R-:W-:Y:S01]  /*23a0*/  UMOV UR7, 0x40000040 ;  /* 0x4000004000077882 */ /* 0x000fe20000000000 */
[----:B------:R-:W-:-:S04]  /*23b0*/  UIADD3 UR4, UR4, 0x1, URZ ;  /* 0x0000000104047890 */ /* 0x000fc8000fffe03f */
[----:B------:R-:W-:-:S05]  /*23c0*/  UISETP.NE.AND UP0, UPT, UR4, 0x9, UPT ;  /* 0x000000090400788c */ /* 0x000fca000bf05270 */
[----:B------:R-:W-:Y:S01]  /*23d0*/  HGMMA.64x128x8.F32.TF32 R24, R104, gdesc[UR4], R24, gsb0 ;  /* 0x05e0000468187df0 */ /* 0x000fe20008002818 */
[----:B------:R-:W-:Y:S02]  /*23e0*/  USEL UR4, UR4, URZ, UP0 ;  /* 0x0000003f04047287 */ /* 0x000fe40008000000 */
[----:B------:R-:W-:Y:S02]  /*23f0*/  WARPGROUP.DEPBAR.LE gsb0, 0x0 ;  /* 0x00008000000079c5 */ /* 0x000fe40000010000 */
[----:B------:R0:W1:Y:S04]  /*2400*/  LDS R104, [R7+0xb00] ;  /* 0x000b000007687984 */ /* 0x0000680000000800 */
[----:B------:R0:W2:Y:S04]  /*2410*/  LDS R105, [R7+0xf00] ;  /* 0x000f000007697984 */ /* 0x0000a80000000800 */
[----:B------:R0:W3:Y:S04]  /*2420*/  LDS R106, [R5+0x200] ;  /* 0x00020000056a7984 */ /* 0x0000e80000000800 */
[----:B------:R0:W4:Y:S01]  /*2430*/  LDS R107, [R5+0x600] ;  /* 0x00060000056b7984 */ /* 0x0001220000000800 */
[----:B------:R-:W-:Y:S05]  /*2440*/  @!P0 BRA `(.L_x_34) ;  /* 0x0000000000048947 */ /* 0x000fea0003800000 */
[----:B------:R-:W-:Y:S01]  /*2450*/  BPT.TRAP 0x1 ;  /* 0x000000040000795c */ /* 0x000fe20000300000 */
.L_x_34:
[----:B0-----:R-:W-:Y:S01]  /*2460*/  IMAD.SHL.U32 R7, R0, 0x800, RZ ;  /* 0x0000080000077824 */ /* 0x001fe200078e00ff */
[----:B------:R-:W-:Y:S03]  /*2470*/  BSSY B0, `(.L_x_35) ;  /* 0x0000009000007945 */ /* 0x000fe60003800000 */
[----:B------:R-:W-:-:S05]  /*2480*/  IMAD.IADD R4, R94, 0x1, R7 ;  /* 0x000000015e047824 */ /* 0x000fca00078e0207 */
[----:B------:R-:W-:-:S05]  /*2490*/  LEA R5, R4, UR40, 0x2 ;  /* 0x0000002804057c11 */ /* 0x000fca000f8e10ff */
[C---:B------:R-:W-:Y:S02]  /*24a0*/  VIADD R10, R5.reuse, 0x800 ;  /* 0x00000800050a7836 */ /* 0x040fe40000000000 */
[----:B------:R-:W-:Y:S02]  /*24b0*/  VIADD R4, R5, 0x890 ;  /* 0x0000089005047836 */ /* 0x000fe40000000000 */
[----:B------:R-:W-:Y:S01]  /*24c0*/  @P3 VIADD R4, R10, 0x70 ;  /* 0x000000700a043836 */ /* 0x000fe20000000000 */
[----:B------:R-:W-:Y:S06]  /*24d0*/  @P1 BRA `(.L_x_36) ;  /* 0x0000000000081947 */ /* 0x000fec0003800000 */
[----:B------:R-:W0:Y:S02]  /*24e0*/  SYNCS.PHASECHK.TRANS64.TRYWAIT P1, [R6+URZ], R9 ;  /* 0x00000009060075a7 */ /* 0x000e24000802017f */
[----:B0-----:R-:W-:Y:S05]  /*24f0*/  @!P1 BRA `(.L_x_37) ;  /* 0x00000064008c9947 */ /* 0x001fea0003800000 */
.L_x_36:
[----:B------:R-:W-:Y:S05]  /*2500*/  BSYNC B0 ;  /* 0x0000000000007941 */ /* 0x000fea0003800000 */
.L_x_35:
[----:B------:R0:W0:Y:S01]  /*2510*/  LDS R108, [R5+0x800] ;  /* 0x00080000056c7984 */ /* 0x0000220000000800 */
[----:B------:R-:W-:Y:S05]  /*2520*/  WARPSYNC.ALL ;  /* 0x0000000000007948 */ /* 0x000fea0003800000 */
[----:B------:R0:W0:Y:S04]  /*2530*/  LDS R109, [R5+0xc00] ;  /* 0x000c0000056d7984 */ /* 0x0000280000000800 */
[----:B------:R0:W0:Y:S04]  /*2540*/  LDS R110, [R4] ;  /* 0x00000000046e7984 */ /* 0x0000280000000800 */
[----:B------:R0:W0:Y:S01]  /*2550*/  LDS R111, [R4+0x400] ;  /* 0x00040000046f7984 */ /* 0x0000220000000800 */
[----:B------:R-:W-:Y:S01]  /*2560*/  UIADD3 UR6, UR9, 0x6, URZ ;  /* 0x0000000609067890 */ /* 0x000fe2000fffe03f */
[----:B-1234-:R-:W-:Y:S01]  /*2570*/  WARPGROUP.ARRIVE ;  /* 0x00000000000079c5 */ /* 0x01efe20000000000 */
[----:B------:R-:W-:Y:S01]  /*2580*/  UMOV UR7, 0x40000040 ;  /* 0x4000004000077882 */ /* 0x000fe20000000000 */
[C---:B------:R-:W-:Y:S01]  /*2590*/  ISETP.GT.AND P1, PT, R3.reuse, 0x2, PT ;  /* 0x000000020300780c */ /* 0x040fe20003f24270 */
[----:B------:R-:W-:Y:S01]  /*25a0*/  VIADD R3, R3, 0xffffffff ;  /* 0xffffffff03037836 */ /* 0x000fe20000000000 */
[----:B------:R-:W-:-:S04]  /*25b0*/  R2UR UR10, R0 ;  /* 0x00000000000a72ca */ /* 0x000fc800000e0000 */
[----:B------:R-:W-:Y:S03]  /*25c0*/  HGMMA.64x128x8.F32.TF32 R24, R104, gdesc[UR4], R24, gsb0 ;  /* 0x05e0000468187df0 */ /* 0x000fe60008002818 */
[----:B------:R-:W-:-:S04]  /*25d0*/  WARPGROUP.DEPBAR.LE gsb0, 0x0 ;  /* 0x00008000000079c5 */ /* 0x000fc80000010000 */
[----:B------:R-:W-:Y:S05]  /*25e0*/  @P1 BRA `(.L_x_38) ;  /* 0xfffffff800a81947 */ /* 0x000fea000383ffff */
.L_x_30:
[----:B0-----:R-:W-:Y:S01]  /*25f0*/  IMAD.MOV.U32 R5, RZ, RZ, 0x40000040 ;  /* 0x40000040ff057424 */ /* 0x001fe200078e00ff */
[----:B------:R-:W-:Y:S01]  /*2600*/  LEA R4, R0, UR8, 0xa ;  /* 0x0000000800047c11 */ /* 0x000fe2000f8e50ff */
[----:B------:R-:W-:Y:S01]  /*2610*/  WARPGROUP.ARRIVE ;  /* 0x00000000000079c5 */ /* 0x000fe20000000000 */
[----:B------:R-:W-:Y:S01]  /*2620*/  IMAD.IADD R7, R94, 0x1, R7 ;  /* 0x000000015e077824 */ /* 0x000fe200078e0207 */
[----:B------:R-:W-:Y:S02]  /*2630*/  ISETP.NE.AND P1, PT, R114, RZ, PT ;  /* 0x000000ff7200720c */ /* 0x000fe40003f25270 */
[----:B------:R-:W-:Y:S02]  /*2640*/  R2UR UR6, R4 ;  /* 0x00000000040672ca */ /* 0x000fe400000e0000 */
[----:B------:R-:W-:Y:S02]  /*2650*/  R2UR UR7, R5 ;  /* 0x00000000050772ca */ /* 0x000fe400000e0000 */
[----:B------:R-:W-:Y:S01]  /*2660*/  LEA R3, R7, UR40, 0x2 ;  /* 0x0000002807037c11 */ /* 0x000fe2000f8e10ff */
[----:B------:R-:W-:-:S04]  /*2670*/  IMAD.MOV.U32 R7, RZ, RZ, 0x40000040 ;  /* 0x40000040ff077424 */ /* 0x000fc800078e00ff */
[C---:B------:R-:W-:Y:S02]  /*2680*/  VIADD R6, R3.reuse, 0x900 ;  /* 0x0000090003067836 */ /* 0x040fe40000000000 */
[----:B------:R-:W-:Y:S02]  /*2690*/  VIADD R0, R3, 0x990 ;  /* 0x0000099003007836 */ /* 0x000fe40000000000 */
[----:B------:R-:W-:Y:S02]  /*26a0*/  @P1 VIADD R0, R6, 0x70 ;  /* 0x0000007006001836 */ /* 0x000fe40000000000 */
[----:B------:R-:W-:Y:S01]  /*26b0*/  HGMMA.64x128x8.F32.TF32 R24, R108, gdesc[UR4], R24, gsb0 ;  /* 0x05e000046c187df0 */ /* 0x000fe20008002818 */
[----:B------:R-:W-:Y:S01]  /*26c0*/  VIADD R6, R4, 0x2 ;  /* 0x0000000204067836 */ /* 0x000fe20000000000 */
[----:B------:R-:W-:-:S04]  /*26d0*/  R2UR UR7, R7 ;  /* 0x00000000070772ca */ /* 0x000fc800000e0000 */
[----:B------:R-:W-:Y:S01]  /*26e0*/  R2UR UR6, R6 ;  /* 0x00000000060672ca */ /* 0x000fe200000e0000 */
[----:B------:R-:W-:Y:S02]  /*26f0*/  WARPGROUP.DEPBAR.LE gsb0, 0x0 ;  /* 0x00008000000079c5 */ /* 0x000fe40000010000 */
[----:B------:R-:W-:Y:S04]  /*2700*/  LDS R104, [R3+0x900] ;  /* 0x0009000003687984 */ /* 0x000fe80000000800 */
[----:B------:R-:W-:Y:S04]  /*2710*/  LDS R105, [R3+0xd00] ;  /* 0x000d000003697984 */ /* 0x000fe80000000800 */
[----:B------:R-:W-:Y:S04]  /*2720*/  LDS R106, [R0] ;  /* 0x00000000006a7984 */ /* 0x000fe80000000800 */
[----:B------:R-:W0:Y:S02]  /*2730*/  LDS R107, [R0+0x400] ;  /* 0x00040000006b7984 */ /* 0x000e240000000800 */
[----:B0-----:R-:W-:-:S06]  /*2740*/  WARPGROUP.ARRIVE ;  /* 0x00000000000079c5 */ /* 0x001fcc0000000000 */
[----:B------:R-:W-:Y:S03]  /*2750*/  HGMMA.64x128x8.F32.TF32 R24, R104, gdesc[UR4], R24, gsb0 ;  /* 0x05e0000468187df0 */ /* 0x000fe60008002818 */
[----:B------:R-:W-:Y:S02]  /*2760*/  WARPGROUP.DEPBAR.LE gsb0, 0x0 ;  /* 0x00008000000079c5 */ /* 0x000fe40000010000 */
[----:B------:R0:W1:Y:S04]  /*2770*/  LDS R104, [R3+0xa00] ;  /* 0x000a000003687984 */ /* 0x0000680000000800 */
[----:B------:R0:W2:Y:S04]  /*2780*/  LDS R105, [R3+0xe00] ;  /* 0x000e000003697984 */ /* 0x0000a80000000800 */
[----:B------:R0:W3:Y:S04]  /*2790*/  LDS R106, [R0+0x100] ;  /* 0x00010000006a7984 */ /* 0x0000e80000000800 */
[----:B------:R0:W4:Y:S01]  /*27a0*/  LDS R107, [R0+0x500] ;  /* 0x00050000006b7984 */ /* 0x0001220000000800 */
[----:B------:R-:W-:Y:S05]  /*27b0*/  @!P0 BRA `(.L_x_39) ;  /* 0x0000000000048947 */ /* 0x000fea0003800000 */
[----:B------:R-:W-:Y:S01]  /*27c0*/  BPT.TRAP 0x1 ;  /* 0x000000040000795c */ /* 0x000fe20000300000 */
.L_x_39:
        /* <DEDUP_REMOVED lines=8> */
.L_x_40:
[C---:B------:R-:W-:Y:S01]  /*2850*/  VIADD R6, R4.reuse, 0x4 ;  /* 0x0000000404067836 */ /* 0x040fe20000000000 */
[----:B-1234-:R-:W-:Y:S01]  /*2860*/  WARPGROUP.ARRIVE ;  /* 0x00000000000079c5 */ /* 0x01efe20000000000 */
[----:B------:R-:W-:Y:S02]  /*2870*/  IMAD.MOV.U32 R7, RZ, RZ, 0x40000040 ;  /* 0x40000040ff077424 */ /* 0x000fe400078e00ff */
[----:B------:R-:W-:Y:S01]  /*2880*/  VIADD R4, R4, 0x6 ;  /* 0x0000000604047836 */ /* 0x000fe20000000000 */
[----:B------:R-:W-:Y:S01]  /*2890*/  R2UR UR6, R6 ;  /* 0x00000000060672ca */ /* 0x000fe200000e0000 */
[----:B------:R-:W-:Y:S01]  /*28a0*/  IMAD.MOV.U32 R5, RZ, RZ, 0x40000040 ;  /* 0x40000040ff057424 */ /* 0x000fe200078e00ff */
[----:B------:R-:W-:-:S13]  /*28b0*/  R2UR UR7, R7 ;  /* 0x00000000070772ca */ /* 0x000fda00000e0000 */
[----:B------:R-:W-:Y:S01]  /*28c0*/  HGMMA.64x128x8.F32.TF32 R24, R104, gdesc[UR4], R24, gsb0 ;  /* 0x05e0000468187df0 */ /* 0x000fe20008002818 */
[----:B------:R-:W-:Y:S02]  /*28d0*/  R2UR UR6, R4 ;  /* 0x00000000040672ca */ /* 0x000fe400000e0000 */
[----:B------:R-:W-:Y:S01]  /*28e0*/  R2UR UR7, R5 ;  /* 0x00000000050772ca */ /* 0x000fe200000e0000 */
[----:B------:R-:W-:Y:S02]  /*28f0*/  WARPGROUP.DEPBAR.LE gsb0, 0x0 ;  /* 0x00008000000079c5 */ /* 0x000fe40000010000 */
[----:B------:R-:W-:Y:S04]  /*2900*/  LDS R104, [R3+0xb00] ;  /* 0x000b000003687984 */ /* 0x000fe80000000800 */
[----:B------:R-:W-:Y:S04]  /*2910*/  LDS R105, [R3+0xf00] ;  /* 0x000f000003697984 */ /* 0x000fe80000000800 */
[----:B------:R-:W-:Y:S04]  /*2920*/  LDS R106, [R0+0x200] ;  /* 0x00020000006a7984 */ /* 0x000fe80000000800 */
[----:B------:R-:W1:Y:S02]  /*2930*/  LDS R107, [R0+0x600] ;  /* 0x00060000006b7984 */ /* 0x000e640000000800 */
[----:B-1----:R-:W-:-:S06]  /*2940*/  WARPGROUP.ARRIVE ;  /* 0x00000000000079c5 */ /* 0x002fcc0000000000 */
[----:B------:R-:W-:Y:S03]  /*2950*/  HGMMA.64x128x8.F32.TF32 R24, R104, gdesc[UR4], R24, gsb0 ;  /* 0x05e0000468187df0 */ /* 0x000fe60008002818 */
[----:B------:R-:W-:Y:S02]  /*2960*/  WARPGROUP.DEPBAR.LE gsb0, 0x0 ;  /* 0x00008000000079c5 */ /* 0x000fe40000010000 */
.L_x_26:
[----:B------:R2:W-:Y:S01]  /*2970*/  SYNCS.ARRIVE.TRANS64.A1T0 RZ, [R113+UR47], RZ ;  /* 0x000000ff71ff79a7 */ /* 0x0005e2000810002f */
[----:B------:R-:W-:Y:S05]  /*2980*/  @!P0 BRA `(.L_x_41) ;  /* 0x0000000000048947 */ /* 0x000fea0003800000 */
[----:B------:R-:W-:Y:S01]  /*2990*/  BPT.TRAP 0x1 ;  /* 0x000000040000795c */ /* 0x000fe20000300000 */
.L_x_41:
[----:B------:R-:W-:Y:S02]  /*29a0*/  UIADD3 UR6, UR42, UR39, URZ ;  /* 0x000000272a067290 */ /* 0x000fe4000fffe03f */
[----:B------:R-:W-:Y:S02]  /*29b0*/  UISETP.GT.U32.AND UP0, UPT, UR49, 0x1, UPT ;  /* 0x000000013100788c */ /* 0x000fe4000bf04070 */
[----:B------:R-:W-:-:S04]  /*29c0*/  UIMAD.WIDE.U32 UR4, UR6, 0x38e38e39, URZ ;  /* 0x38e38e39060478a5 */ /* 0x000fc8000f8e003f */
[----:B------:R-:W-:Y:S01]  /*29d0*/  USHF.R.U32.HI UR4, URZ, 0x1, UR5 ;  /* 0x000000013f047899 */ /* 0x000fe20008011605 */
[----:B------:R-:W-:-:S03]  /*29e0*/  PLOP3.LUT P0, PT, PT, PT, UP0, 0x80, 0x0 ;  /* 0x000000000000781c */ /* 0x000fc60003f0f008 */
[----:B------:R-:W-:-:S04]  /*29f0*/  UIMAD UR6, UR4, -0x9, UR6 ;  /* 0xfffffff7040678a4 */ /* 0x000fc8000f8e0206 */
[----:B------:R-:W-:-:S04]  /*2a00*/  ULEA UR6, UR6, UR40, 0x3 ;  /* 0x0000002806067291 */ /* 0x000fc8000f8e183f */
[----:B------:R-:W-:-:S04]  /*2a10*/  UIADD3 UR6, UR6, 0x48, URZ ;  /* 0x0000004806067890 */ /* 0x000fc8000fffe03f */
[----:B------:R-:W-:-:S09]  /*2a20*/  UPRMT UR6, URZ, 0x654, UR6 ;  /* 0x000006543f067896 */ /* 0x000fd20008000006 */
[----:B------:R-:W-:Y:S01]  /*2a30*/  SYNCS.ARRIVE.TRANS64.RED.A1T0 RZ, [UR6], RZ ;  /* 0x000000ffffff79a7 */ /* 0x000fe20008100406 */
[----:B------:R-:W-:Y:S05]  /*2a40*/  @P0 BRA `(.L_x_42) ;  /* 0x0000000000040947 */ /* 0x000fea0003800000 */
[----:B------:R-:W-:Y:S01]  /*2a50*/  BPT.TRAP 0x1 ;  /* 0x000000040000795c */ /* 0x000fe20000300000 */
.L_x_42:
[----:B0-----:R-:W-:Y:S01]  /*2a60*/  SHF.L.U32 R0, R112, 0x1f, RZ ;  /* 0x0000001f70007819 */ /* 0x001fe200000006ff */
[----:B------:R-:W-:Y:S01]  /*2a70*/  UIADD3 UR39, UR43, UR39, URZ ;  /* 0x000000272b277290 */ /* 0x000fe2000fffe03f */
[----:B------:R-:W-:Y:S01]  /*2a80*/  SHF.R.S32.HI R9, RZ, 0x1f, R19 ;  /* 0x0000001fff097819 */ /* 0x000fe20000011413 */
[----:B------:R-:W-:Y:S01]  /*2a90*/  UISETP.GE.U32.AND UP1, UPT, UR43, 0x9, UPT ;  /* 0x000000092b00788c */ /* 0x000fe2000bf26070 */
[----:B------:R-:W0:Y:S01]  /*2aa0*/  SYNCS.PHASECHK.TRANS64.TRYWAIT P0, [R101+URZ+0x8], R0 ;  /* 0x00000800650075a7 */ /* 0x000e22000800017f */
[----:B------:R-:W-:-:S04]  /*2ab0*/  UISETP.GT.U32.AND UP0, UPT, UR39, 0x8, UPT ;  /* 0x000000082700788c */ /* 0x000fc8000bf04070 */
[----:B------:R-:W-:-:S04]  /*2ac0*/  UISETP.LT.U32.AND UP0, UPT, UR43, 0x9, UP0 ;  /* 0x000000092b00788c */ /* 0x000fc80008701070 */
[----:B------:R-:W-:Y:S02]  /*2ad0*/  USEL UR6, URZ, 0x1, !UP0 ;  /* 0x000000013f067887 */ /* 0x000fe4000c000000 */
[----:B------:R-:W-:Y:S02]  /*2ae0*/  @UP1 UIMAD.WIDE.U32 UR4, UR39, 0x38e38e39, URZ ;  /* 0x38e38e39270418a5 */ /* 0x000fe4000f8e003f */
[----:B------:R-:W-:Y:S02]  /*2af0*/  ULOP3.LUT UR38, UR38, UR6, URZ, 0x3c, !UPT ;  /* 0x0000000626267292 */ /* 0x000fe4000f8e3c3f */
[----:B------:R-:W-:-:S04]  /*2b00*/  @UP1 USHF.R.U32.HI UR4, URZ, 0x1, UR5 ;  /* 0x000000013f041899 */ /* 0x000fc80008011605 */
[----:B------:R-:W-:Y:S01]  /*2b10*/  @UP1 ULOP3.LUT UR38, UR38, 0x1, UR4, 0x78, !UPT ;  /* 0x0000000126261892 */ /* 0x000fe2000f8e7804 */
[----:B0-----:R-:W-:Y:S11]  /*2b20*/  @!P0 BRA `(.L_x_43) ;  /* 0x0000006000148947 */ /* 0x001ff60003800000 */
.L_x_206:
[----:B------:R-:W-:Y:S01]  /*2b30*/  ULDC.64 UR4, c[0x0][0x5d0] ;  /* 0x0001740000047ab9 */ /* 0x000fe20000000a00 */
[----:B------:R-:W-:Y:S01]  /*2b40*/  ULDC UR6, c[0x0][0x284] ;  /* 0x0000a10000067ab9 */ /* 0x000fe20000000800 */
[----:B0-----:R-:W-:Y:S02]  /*2b50*/  IMAD R0, R9, UR4, RZ ;  /* 0x0000000409007c24 */ /* 0x001fe4000f8e02ff */
[----:B------:R-:W-:Y:S02]  /*2b60*/  IMAD.SHL.U32 R12, R18, 0x80, RZ ;  /* 0x00000080120c7824 */ /* 0x000fe400078e00ff */
[C---:B------:R-:W-:Y:S02]  /*2b70*/  IMAD R3, R19.reuse, UR5, R0 ;  /* 0x0000000513037c24 */ /* 0x040fe4000f8e0200 */
[----:B------:R-:W-:Y:S01]  /*2b80*/  IMAD.SHL.U32 R0, R22, 0x40, RZ ;  /* 0x0000004016007824 */ /* 0x000fe200078e00ff */
[----:B------:R-:W-:Y:S01]  /*2b90*/  SHF.R.S32.HI R13, RZ, 0x1f, R12 ;  /* 0x0000001fff0d7819 */ /* 0x000fe2000001140c */
[----:B------:R-:W-:Y:S01]  /*2ba0*/  IMAD.WIDE.U32 R4, R19, UR4, R92 ;  /* 0x0000000413047c25 */ /* 0x000fe2000f8e005c */
[----:B------:R-:W-:-:S02]  /*2bb0*/  ULDC.64 UR4, c[0x0][0x5c8] ;  /* 0x0001720000047ab9 */ /* 0x000fc40000000a00 */
[----:B------:R-:W-:Y:S01]  /*2bc0*/  ISETP.GE.AND P0, PT, R0, UR6, PT ;  /* 0x0000000600007c0c */ /* 0x000fe2000bf06270 */
[----:B------:R-:W-:Y:S01]  /*2bd0*/  ULDC UR6, c[0x0][0x288] ;  /* 0x0000a20000067ab9 */ /* 0x000fe20000000800 */
[----:B-1----:R-:W-:Y:S01]  /*2be0*/  IADD3 R4, P1, R12, R4, RZ ;  /* 0x000000040c047210 */ /* 0x002fe20007f3e0ff */
[----:B------:R-:W-:Y:S01]  /*2bf0*/  IMAD.WIDE R22, R22, 0x40, R90 ;  /* 0x0000004016167825 */ /* 0x000fe200078e025a */
[----:B------:R-:W-:Y:S02]  /*2c00*/  ISETP.GE.OR P0, PT, R12, UR6, P0 ;  /* 0x000000060c007c0c */ /* 0x000fe40008706670 */
[----:B------:R-:W-:Y:S01]  /*2c10*/  IADD3.X R5, R13, R5, R3, P1, !PT ;  /* 0x000000050d057210 */ /* 0x000fe20000ffe403 */
[----:B------:R-:W-:-:S04]  /*2c20*/  IMAD R7, R23, UR4, RZ ;  /* 0x0000000417077c24 */ /* 0x000fc8000f8e02ff */
[C---:B------:R-:W-:Y:S02]  /*2c30*/  IMAD R7, R22.reuse, UR5, R7 ;  /* 0x0000000516077c24 */ /* 0x040fe4000f8e0207 */
[----:B------:R-:W-:-:S04]  /*2c40*/  IMAD.WIDE.U32 R20, R22, UR4, R4 ;  /* 0x0000000416147c25 */ /* 0x000fc8000f8e0004 */
[----:B------:R-:W-:Y:S05]  /*2c50*/  @P0 BRA `(.L_x_44) ;  /* 0x0000003c00d80947 */ /* 0x000fea0003800000 */
[----:B-----5:R-:W-:Y:S01]  /*2c60*/  FSETP.NEU.AND P0, PT, R89, RZ, PT ;  /* 0x000000ff5900720b */ /* 0x020fe20003f0d000 */
[----:B------:R-:W-:Y:S01]  /*2c70*/  IMAD.IADD R3, R100, 0x1, -R12 ;  /* 0x0000000164037824 */ /* 0x000fe200078e0a0c */
[----:B------:R-:W-:Y:S01]  /*2c80*/  BSSY B0, `(.L_x_44) ;  /* 0x00003f3000007945 */ /* 0x000fe20003800000 */
[----:B------:R-:W-:Y:S02]  /*2c90*/  IMAD.IADD R0, R103, 0x1, -R0 ;  /* 0x0000000167007824 */ /* 0x000fe400078e0a00 */
[----:B------:R-:W-:Y:S01]  /*2ca0*/  IMAD.IADD R111, R21, 0x1, R7 ;  /* 0x00000001156f7824 */ /* 0x000fe200078e0207 */
[----:B------:R-:W-:-:S04]  /*2cb0*/  ISETP.GT.AND P2, PT, R3, RZ, PT ;  /* 0x000000ff0300720c */ /* 0x000fc80003f44270 */
[----:B------:R-:W-:-:S03]  /*2cc0*/  ISETP.GT.AND P3, PT, R0, RZ, P2 ;  /* 0x000000ff0000720c */ /* 0x000fc60001764270 */
[----:B------:R-:W-:Y:S10]  /*2cd0*/  @!P0 BRA `(.L_x_45) ;  /* 0x0000002c001c8947 */ /* 0x000ff40003800000 */
[----:B------:R-:W0:Y:S01]  /*2ce0*/  LDC.64 R104, c[0x0][0x5b8] ;  /* 0x00016e00ff687b82 */ /* 0x000e220000000a00 */
[----:B------:R-:W-:-:S07]  /*2cf0*/  ULDC.64 UR4, c[0x0][0x5c0] ;  /* 0x0001700000047ab9 */ /* 0x000fce0000000a00 */
[----:B------:R-:W1:Y:S08]  /*2d00*/  LDC.64 R106, c[0x0][0x5b0] ;  /* 0x00016c00ff6a7b82 */ /* 0x000e700000000a00 */
[----:B------:R-:W3:Y:S01]  /*2d10*/  LDC.64 R108, c[0x0][0x5a8] ;  /* 0x00016a00ff6c7b82 */ /* 0x000ee20000000a00 */
[-C--:B0-----:R-:W-:Y:S02]  /*2d20*/  IMAD R6, R9, R104.reuse, RZ ;  /* 0x0000006809067224 */ /* 0x081fe400078e02ff */
[----:B------:R-:W-:-:S04]  /*2d30*/  IMAD.WIDE.U32 R4, R19, R104, R92 ;  /* 0x0000006813047225 */ /* 0x000fc800078e005c */
[----:B------:R-:W-:Y:S01]  /*2d40*/  IMAD R21, R19, R105, R6 ;  /* 0x0000006913157224 */ /* 0x000fe200078e0206 */
[----:B------:R-:W-:Y:S01]  /*2d50*/  IADD3 R6, P0, R12, R4, RZ ;  /* 0x000000040c067210 */ /* 0x000fe20007f1e0ff */
[----:B-1----:R-:W-:-:S03]  /*2d60*/  IMAD R4, R23, R106, RZ ;  /* 0x0000006a17047224 */ /* 0x002fc600078e02ff */
[----:B------:R-:W-:Y:S01]  /*2d70*/  IADD3.X R7, R13, R5, R21, P0, !PT ;  /* 0x000000050d077210 */ /* 0x000fe200007fe415 */
[C---:B------:R-:W-:Y:S02]  /*2d80*/  IMAD R23, R22.reuse, R107, R4 ;  /* 0x0000006b16177224 */ /* 0x040fe400078e0204 */
[----:B------:R-:W-:-:S04]  /*2d90*/  IMAD.WIDE.U32 R4, R22, R106, R6 ;  /* 0x0000006a16047225 */ /* 0x000fc800078e0006 */
[----:B------:R-:W-:Y:S01]  /*2da0*/  IMAD.IADD R5, R5, 0x1, R23 ;  /* 0x0000000105057824 */ /* 0x000fe200078e0217 */
[----:B---3--:R-:W-:-:S04]  /*2db0*/  LEA R10, P0, R4, R108, 0x2 ;  /* 0x0000006c040a7211 */ /* 0x008fc800078010ff */
[----:B------:R-:W-:-:S05]  /*2dc0*/  LEA.HI.X R11, R4, R109, R5, 0x2, P0 ;  /* 0x0000006d040b7211 */ /* 0x000fca00000f1405 */
[----:B------:R0:W3:Y:S01]  /*2dd0*/  @P3 LDG.E.LTC128B R18, desc[UR36][R10.64] ;  /* 0x000000240a123981 */ /* 0x0000e2000c1e1920 */
[----:B------:R-:W-:Y:S01]  /*2de0*/  IMAD.WIDE.U32 R4, R22, R106, R12 ;  /* 0x0000006a16047225 */ /* 0x000fe200078e000c */
[----:B------:R-:W-:Y:S01]  /*2df0*/  LEA R8, P1, R20, UR4, 0x2 ;  /* 0x0000000414087c11 */ /* 0x000fe2000f8210ff */
[----:B------:R-:W-:Y:S01]  /*2e00*/  BSSY B1, `(.L_x_46) ;  /* 0x0000014000017945 */ /* 0x000fe20003800000 */
[----:B------:R-:W-:Y:S02]  /*2e10*/  IADD3 R14, P0, R92, R4, RZ ;  /* 0x000000045c0e7210 */ /* 0x000fe40007f1e0ff */
[----:B------:R-:W-:Y:S02]  /*2e20*/  LEA.HI.X R9, R20, UR5, R111, 0x2, P1 ;  /* 0x0000000514097c11 */ /* 0x000fe400088f146f */
[----:B------:R-:W-:Y:S01]  /*2e30*/  IADD3.X R15, R93, R23, R5, P0, !PT ;  /* 0x000000175d0f7210 */ /* 0x000fe200007fe405 */
[----:B0-----:R-:W-:Y:S01]  /*2e40*/  IMAD.SHL.U32 R10, R106, 0x8, RZ ;  /* 0x000000086a0a7824 */ /* 0x001fe200078e00ff */
[----:B------:R-:W-:-:S02]  /*2e50*/  ISETP.GT.AND P0, PT, R3, 0x1, PT ;  /* 0x000000010300780c */ /* 0x000fc40003f04270 */
[----:B------:R-:W-:Y:S01]  /*2e60*/  SHF.L.U64.HI R11, R106, 0x3, R107 ;  /* 0x000000036a0b7819 */ /* 0x000fe2000001026b */
[----:B------:R-:W-:Y:S01]  /*2e70*/  IMAD.WIDE.U32 R14, R19, R104, R14 ;  /* 0x00000068130e7225 */ /* 0x000fe200078e000e */
[----:B------:R-:W-:-:S03]  /*2e80*/  ISETP.GT.AND P1, PT, R0, RZ, P0 ;  /* 0x000000ff0000720c */ /* 0x000fc60000724270 */
[----:B------:R-:W-:Y:S01]  /*2e90*/  IMAD.WIDE.U32 R10, R22, R106, R10 ;  /* 0x0000006a160a7225 */ /* 0x000fe200078e000a */
[----:B---3--:R-:W-:-:S05]  /*2ea0*/  LOP3.LUT R4, R18, 0xffffe000, RZ, 0xc0, !PT ;  /* 0xffffe00012047812 */ /* 0x008fca00078ec0ff */
[----:B------:R-:W-:Y:S01]  /*2eb0*/  FMUL R5, R4, R89 ;  /* 0x0000005904057220 */ /* 0x000fe20000400000 */
[----:B------:R-:W-:-:S03]  /*2ec0*/  LEA R4, P4, R14, R108, 0x2 ;  /* 0x0000006c0e047211 */ /* 0x000fc600078810ff */
[----:B------:R-:W-:Y:S01]  /*2ed0*/  FFMA R105, R24, R88, R5 ;  /* 0x0000005818697223 */ /* 0x000fe20000000005 */
[----:B------:R-:W-:-:S04]  /*2ee0*/  IMAD.IADD R5, R21, 0x1, R15 ;  /* 0x0000000115057824 */ /* 0x000fc800078e020f */
[----:B------:R-:W-:Y:S02]  /*2ef0*/  F2FP.TF32.F32.PACK_B R105, R105 ;  /* 0x00000069ff69723e */ /* 0x000fe400024050ff */
[----:B------:R-:W-:-:S03]  /*2f00*/  LEA.HI.X R5, R14, R109, R5, 0x2, P4 ;  /* 0x0000006d0e057211 */ /* 0x000fc600020f1405 */
[----:B------:R0:W-:Y:S01]  /*2f10*/  @P3 STG.E desc[UR36][R8.64], R105 ;  /* 0x0000006908003986 */ /* 0x0001e2000c101924 */
[----:B------:R-:W-:Y:S05]  /*2f20*/  @!P1 BRA `(.L_x_47) ;  /* 0x0000000000049947 */ /* 0x000fea0003800000 */
[----:B------:R1:W5:Y:S02]  /*2f30*/  LDG.E.LTC128B R18, desc[UR36][R4.64+0x4] ;  /* 0x0000042404127981 */ /* 0x000364000c1e1920 */
.L_x_47:
[----:B------:R-:W-:Y:S05]  /*2f40*/  BSYNC B1 ;  /* 0x0000000000017941 */ /* 0x000fea0003800000 */
.L_x_46:
[----:B-----5:R-:W-:Y:S01]  /*2f50*/  LOP3.LUT R14, R18, 0xffffe000, RZ, 0xc0, !PT ;  /* 0xffffe000120e7812 */ /* 0x020fe200078ec0ff */
[----:B------:R-:W-:Y:S01]  /*2f60*/  IMAD.IADD R23, R23, 0x1, R11 ;  /* 0x0000000117177824 */ /* 0x000fe200078e020b */
[----:B------:R-:W-:Y:S02]  /*2f70*/  IADD3 R6, P3, R6, R10, RZ ;  /* 0x0000000a06067210 */ /* 0x000fe40007f7e0ff */
[----:B------:R-:W-:Y:S01]  /*2f80*/  ISETP.GT.AND P2, PT, R0, 0x8, P2 ;  /* 0x000000080000780c */ /* 0x000fe20001744270 */
[----:B------:R-:W-:Y:S02]  /*2f90*/  FMUL R14, R14, R89 ;  /* 0x000000590e0e7220 */ /* 0x000fe40000400000 */
[----:B------:R-:W-:Y:S02]  /*2fa0*/  IMAD.X R7, R23, 0x1, R7, P3 ;  /* 0x0000000117077824 */ /* 0x000fe400018e0607 */
[----:B------:R-:W-:Y:S01]  /*2fb0*/  FFMA R25, R25, R88, R14 ;  /* 0x0000005819197223 */ /* 0x000fe2000000000e */
[----:B------:R-:W-:-:S04]  /*2fc0*/  LEA R14, P3, R6, R108, 0x2 ;  /* 0x0000006c060e7211 */ /* 0x000fc800078610ff */
[----:B------:R-:W-:Y:S01]  /*2fd0*/  LEA.HI.X R15, R6, R109, R7, 0x2, P3 ;  /* 0x0000006d060f7211 */ /* 0x000fe200018f1407 */
[----:B------:R-:W-:Y:S01]  /*2fe0*/  @P1 IMAD.MOV.U32 R6, RZ, RZ, R8 ;  /* 0x000000ffff061224 */ /* 0x000fe200078e0008 */
[----:B------:R-:W-:Y:S01]  /*2ff0*/  F2FP.TF32.F32.PACK_B R25, R25 ;  /* 0x00000019ff19723e */ /* 0x000fe200024050ff */
[----:B------:R-:W-:-:S05]  /*3000*/  @P1 IMAD.MOV.U32 R7, RZ, RZ, R9 ;  /* 0x000000ffff071224 */ /* 0x000fca00078e0009 */
[----:B------:R3:W-:Y:S04]  /*3010*/  @P1 STG.E desc[UR36][R6.64+0x4], R25 ;  /* 0x0000041906001986 */ /* 0x0007e8000c101924 */
[----:B------:R-:W4:Y:S01]  /*3020*/  @P2 LDG.E.LTC128B R18, desc[UR36][R14.64] ;  /* 0x000000240e122981 */ /* 0x000f22000c1e1920 */
[----:B------:R-:W-:Y:S01]  /*3030*/  IADD3 R12, P1, P3, R92, R10, R12 ;  /* 0x0000000a5c0c7210 */ /* 0x000fe20007b3e00c */
[----:B------:R-:W-:Y:S01]  /*3040*/  BSSY B1, `(.L_x_48) ;  /* 0x0000011000017945 */ /* 0x000fe20003800000 */
[----:B------:R-:W-:Y:S02]  /*3050*/  ISETP.GT.AND P0, PT, R0, 0x8, P0 ;  /* 0x000000080000780c */ /* 0x000fe40000704270 */
[----:B------:R-:W-:-:S03]  /*3060*/  IADD3.X R13, R93, R23, R13, P1, P3 ;  /* 0x000000175d0d7210 */ /* 0x000fc60000fe640d */
[----:B------:R-:W-:Y:S01]  /*3070*/  IMAD.WIDE.U32 R12, R19, R104, R12 ;  /* 0x00000068130c7225 */ /* 0x000fe200078e000c */
[----:B------:R-:W-:-:S03]  /*3080*/  SHF.L.U64.HI R19, R97, 0x2, R96 ;  /* 0x0000000261137819 */ /* 0x000fc60000010260 */
[----:B------:R-:W-:Y:S01]  /*3090*/  IMAD.IADD R13, R21, 0x1, R13 ;  /* 0x00000001150d7824 */ /* 0x000fe200078e020d */
[----:B---3--:R-:W-:-:S04]  /*30a0*/  LEA R6, P3, R12, R108, 0x2 ;  /* 0x0000006c0c067211 */ /* 0x008fc800078610ff */
[----:B------:R-:W-:Y:S02]  /*30b0*/  LEA.HI.X R7, R12, R109, R13, 0x2, P3 ;  /* 0x0000006d0c077211 */ /* 0x000fe400018f140d */
[----:B----4-:R-:W-:-:S05]  /*30c0*/  LOP3.LUT R10, R18, 0xffffe000, RZ, 0xc0, !PT ;  /* 0xffffe000120a7812 */ /* 0x010fca00078ec0ff */
[----:B------:R-:W-:Y:S01]  /*30d0*/  FMUL R11, R10, R89 ;  /* 0x000000590a0b7220 */ /* 0x000fe20000400000 */
[----:B------:R-:W-:-:S03]  /*30e0*/  LEA R10, P1, R97, R8, 0x2 ;  /* 0x00000008610a7211 */ /* 0x000fc600078210ff */
[----:B------:R-:W-:Y:S02]  /*30f0*/  FFMA R23, R26, R88, R11 ;  /* 0x000000581a177223 */ /* 0x000fe4000000000b */
[----:B------:R-:W-:-:S03]  /*3100*/  IMAD.X R11, R19, 0x1, R9, P1 ;  /* 0x00000001130b7824 */ /* 0x000fc600008e0609 */
[----:B------:R-:W-:-:S05]  /*3110*/  F2FP.TF32.F32.PACK_B R23, R23 ;  /* 0x00000017ff17723e */ /* 0x000fca00024050ff */
[----:B------:R3:W-:Y:S01]  /*3120*/  @P2 STG.E desc[UR36][R10.64], R23 ;  /* 0x000000170a002986 */ /* 0x0007e2000c101924 */
[----:B------:R-:W-:Y:S05]  /*3130*/  @!P0 BRA `(.L_x_49) ;  /* 0x0000000000048947 */ /* 0x000fea0003800000 */
[----:B------:R4:W5:Y:S02]  /*3140*/  LDG.E.LTC128B R18, desc[UR36][R6.64+0x4] ;  /* 0x0000042406127981 */ /* 0x000964000c1e1920 */
.L_x_49:
[----:B------:R-:W-:Y:S05]  /*3150*/  BSYNC B1 ;  /* 0x0000000000017941 */ /* 0x000fea0003800000 */
.L_x_48:
[----:B-----5:R-:W-:Y:S01]  /*3160*/  LOP3.LUT R12, R18, 0xffffe000, RZ, 0xc0, !PT ;  /* 0xffffe000120c7812 */ /* 0x020fe200078ec0ff */
[----:B------:R-:W-:Y:S01]  /*3170*/  BSSY B1, `(.L_x_50) ;  /* 0x0000009000017945 */ /* 0x000fe20003800000 */
[----:B------:R-:W-:-:S03]  /*3180*/  ISETP.GT.AND P1, PT, R3, 0x8, PT ;  /* 0x000000080300780c */ /* 0x000fc60003f24270 */
[----:B------:R-:W-:Y:S01]  /*3190*/  FMUL R12, R12, R89 ;  /* 0x000000590c0c7220 */ /* 0x000fe20000400000 */
[----:B------:R-:W-:-:S03]  /*31a0*/  ISETP.GT.AND P2, PT, R0, RZ, P1 ;  /* 0x000000ff0000720c */ /* 0x000fc60000f44270 */
[----:B------:R-:W-:-:S05]  /*31b0*/  FFMA R27, R27, R88, R12 ;  /* 0x000000581b1b7223 */ /* 0x000fca000000000c */
[----:B------:R-:W-:-:S05]  /*31c0*/  F2FP.TF32.F32.PACK_B R27, R27 ;  /* 0x0000001bff1b723e */ /* 0x000fca00024050ff */
[----:B------:R0:W-:Y:S01]  /*31d0*/  @P0 STG.E desc[UR36][R10.64+0x4], R27 ;  /* 0x0000041b0a000986 */ /* 0x0001e2000c101924 */
[----:B------:R-:W-:Y:S05]  /*31e0*/  @!P2 BRA `(.L_x_51) ;  /* 0x000000000004a947 */ /* 0x000fea0003800000 */
[----:B------:R0:W5:Y:S02]  /*31f0*/  LDG.E.LTC128B R18, desc[UR36][R4.64+0x20] ;  /* 0x0000202404127981 */ /* 0x000164000c1e1920 */
.L_x_51:
[----:B------:R-:W-:Y:S05]  /*3200*/  BSYNC B1 ;  /* 0x0000000000017941 */ /* 0x000fea0003800000 */
.L_x_50:
        /* <DEDUP_REMOVED lines=10> */
.L_x_53:
[----:B------:R-:W-:Y:S05]  /*32b0*/  BSYNC B1 ;  /* 0x0000000000017941 */ /* 0x000fea0003800000 */
.L_x_52:
[----:B-----5:R-:W-:Y:S01]  /*32c0*/  LOP3.LUT R12, R18, 0xffffe000, RZ, 0xc0, !PT ;  /* 0xffffe000120c7812 */ /* 0x020fe200078ec0ff */
[----:B------:R-:W-:Y:S01]  /*32d0*/  BSSY B1, `(.L_x_54) ;  /* 0x0000008000017945 */ /* 0x000fe20003800000 */
[----:B------:R-:W-:-:S03]  /*32e0*/  ISETP.GT.AND P1, PT, R0, 0x8, P1 ;  /* 0x000000080000780c */ /* 0x000fc60000f24270 */
[----:B------:R-:W-:-:S04]  /*32f0*/  FMUL R12, R12, R89 ;  /* 0x000000590c0c7220 */ /* 0x000fc80000400000 */
[----:B------:R-:W-:-:S05]  /*3300*/  FFMA R29, R29, R88, R12 ;  /* 0x000000581d1d7223 */ /* 0x000fca000000000c */
[----:B------:R-:W-:-:S05]  /*3310*/  F2FP.TF32.F32.PACK_B R29, R29 ;  /* 0x0000001dff1d723e */ /* 0x000fca00024050ff */
[----:B------:R0:W-:Y:S01]  /*3320*/  @P3 STG.E desc[UR36][R8.64+0x24], R29 ;  /* 0x0000241d08003986 */ /* 0x0001e2000c101924 */
[----:B------:R-:W-:Y:S05]  /*3330*/  @!P1 BRA `(.L_x_55) ;  /* 0x0000000000049947 */ /* 0x000fea0003800000 */
[----:B------:R0:W5:Y:S02]  /*3340*/  LDG.E.LTC128B R18, desc[UR36][R6.64+0x20] ;  /* 0x0000202406127981 */ /* 0x000164000c1e1920 */
.L_x_55:
[----:B------:R-:W-:Y:S05]  /*3350*/  BSYNC B1 ;  /* 0x0000000000017941 */ /* 0x000fea0003800000 */
.L_x_54:
[----:B-----5:R-:W-:Y:S01]  /*3360*/  LOP3.LUT R12, R18, 0xffffe000, RZ, 0xc0, !PT ;  /* 0xffffe000120c7812 */ /* 0x020fe200078ec0ff */
[----:B------:R-:W-:Y:S01]  /*3370*/  BSSY B1, `(.L_x_56) ;  /* 0x0000008000017945 */ /* 0x000fe20003800000 */
[----:B------:R-:W-:-:S03]  /*3380*/  ISETP.GT.AND P0, PT, R0, 0x8, P0 ;  /* 0x000000080000780c */ /* 0x000fc60000704270 */
[----:B0-----:R-:W-:-:S04]  /*3390*/  FMUL R13, R12, R89 ;  /* 0x000000590c0d7220 */ /* 0x001fc80000400000 */
[----:B------:R-:W-:-:S05]  /*33a0*/  FFMA R13, R30, R88, R13 ;  /* 0x000000581e0d7223 */ /* 0x000fca000000000d */
[----:B------:R-:W-:-:S05]  /*33b0*/  F2FP.TF32.F32.PACK_B R13, R13 ;  /* 0x0000000dff0d723e */ /* 0x000fca00024050ff */
[----:B------:R0:W-:Y:S01]  /*33c0*/  @P1 STG.E desc[UR36][R10.64+0x20], R13 ;  /* 0x0000200d0a001986 */ /* 0x0001e2000c101924 */
[----:B------:R-:W-:Y:S05]  /*33d0*/  @!P0 BRA `(.L_x_57) ;  /* 0x0000000000048947 */ /* 0x000fea0003800000 */
[----:B------:R0:W5:Y:S02]  /*33e0*/  LDG.E.LTC128B R18, desc[UR36][R6.64+0x24] ;  /* 0x0000242406127981 */ /* 0x000164000c1e1920 */
.L_x_57:
[----:B------:R-:W-:Y:S05]  /*33f0*/  BSYNC B1 ;  /* 0x0000000000017941 */ /* 0x000fea0003800000 */
.L_x_56:
        /* <DEDUP_REMOVED lines=10> */
.L_x_59:
[----:B------:R-:W-:Y:S05]  /*34a0*/  BSYNC B1 ;  /* 0x0000000000017941 */ /* 0x000fea0003800000 */
.L_x_58:
[----:B-----5:R-:W-:Y:S01]  /*34b0*/  LOP3.LUT R12, R18, 0xffffe000, RZ, 0xc0, !PT ;  /* 0xffffe000120c7812 */ /* 0x020fe200078ec0ff */
[----:B------:R-:W-:Y:S01]  /*34c0*/  BSSY B1, `(.L_x_60) ;  /* 0x0000009000017945 */ /* 0x000fe20003800000 */
[----:B------:R-:W-:-:S03]  /*34d0*/  ISETP.GT.AND P0, PT, R3, 0x11, PT ;  /* 0x000000110300780c */ /* 0x000fc60003f04270 */
[----:B0-----:R-:W-:Y:S01]  /*34e0*/  FMUL R13, R12, R89 ;  /* 0x000000590c0d7220 */ /* 0x001fe20000400000 */
[----:B------:R-:W-:-:S03]  /*34f0*/  ISETP.GT.AND P3, PT, R0, RZ, P0 ;  /* 0x000000ff0000720c */ /* 0x000fc60000764270 */
[----:B------:R-:W-:-:S05]  /*3500*/  FFMA R13, R32, R88, R13 ;  /* 0x00000058200d7223 */ /* 0x000fca000000000d */
[----:B------:R-:W-:-:S05]  /*3510*/  F2FP.TF32.F32.PACK_B R13, R13 ;  /* 0x0000000dff0d723e */ /* 0x000fca00024050ff */
[----:B------:R0:W-:Y:S01]  /*3520*/  @P2 STG.E desc[UR36][R8.64+0x40], R13 ;  /* 0x0000400d08002986 */ /* 0x0001e2000c101924 */
[----:B------:R-:W-:Y:S05]  /*3530*/  @!P3 BRA `(.L_x_61) ;  /* 0x000000000004b947 */ /* 0x000fea0003800000 */
[----:B------:R0:W5:Y:S02]  /*3540*/  LDG.E.LTC128B R18, desc[UR36][R4.64+0x44] ;  /* 0x0000442404127981 */ /* 0x000164000c1e1920 */
.L_x_61:
[----:B------:R-:W-:Y:S05]  /*3550*/  BSYNC B1 ;  /* 0x0000000000017941 */ /* 0x000fea0003800000 */
.L_x_60:
        /* <DEDUP_REMOVED lines=9> */
.L_x_63:
[----:B------:R-:W-:Y:S05]  /*35f0*/  BSYNC B1 ;  /* 0x0000000000017941 */ /* 0x000fea0003800000 */
.L_x_62:
        /* <DEDUP_REMOVED lines=9> */
.L_x_65:
[----:B------:R-:W-:Y:S05]  /*3690*/  BSYNC B1 ;  /* 0x0000000000017941 */ /* 0x000fea0003800000 */
.L_x_64:
        /* <DEDUP_REMOVED lines=10> */
.L_x_67:
[----:B------:R-:W-:Y:S05]  /*3740*/  BSYNC B1 ;  /* 0x0000000000017941 */ /* 0x000fea0003800000 */
.L_x_66:
        /* <DEDUP_REMOVED lines=10> */
.L_x_69:
[----:B------:R-:W-:Y:S05]  /*37f0*/  BSYNC B1 ;  /* 0x0000000000017941 */ /* 0x000fea0003800000 */
.L_x_68:
        /* <DEDUP_REMOVED lines=9> */
.L_x_71:
[----:B------:R-:W-:Y:S05]  /*3890*/  BSYNC B1 ;  /* 0x0000000000017941 */ /* 0x000fea0003800000 */
.L_x_70:
        /* <DEDUP_REMOVED lines=9> */
.L_x_73:
[----:B------:R-:W-:Y:S05]  /*3930*/  BSYNC B1 ;  /* 0x0000000000017941 */ /* 0x000fea0003800000 */
.L_x_72:
        /* <DEDUP_REMOVED lines=10> */
.L_x_75:
[----:B------:R-:W-:Y:S05]  /*39e0*/  BSYNC B1 ;  /* 0x0000000000017941 */ /* 0x000fea0003800000 */
.L_x_74:
        /* <DEDUP_REMOVED lines=10> */
.L_x_77:
[----:B------:R-:W-:Y:S05]  /*3a90*/  BSYNC B1 ;  /* 0x0000000000017941 */ /* 0x000fea0003800000 */
.L_x_76:
        /* <DEDUP_REMOVED lines=9> */
.L_x_79:
[----:B------:R-:W-:Y:S05]  /*3b30*/  BSYNC B1 ;  /* 0x0000000000017941 */ /* 0x000fea0003800000 */
.L_x_78:
        /* <DEDUP_REMOVED lines=9> */
.L_x_81:
[----:B------:R-:W-:Y:S05]  /*3bd0*/  BSYNC B1 ;  /* 0x0000000000017941 */ /* 0x000fea0003800000 */
.L_x_80:
        /* <DEDUP_REMOVED lines=10> */
.L_x_83:
[----:B------:R-:W-:Y:S05]  /*3c80*/  BSYNC B1 ;  /* 0x0000000000017941 */ /* 0x000fea0003800000 */
.L_x_82:
        /* <DEDUP_REMOVED lines=10> */
.L_x_85:
[----:B------:R-:W-:Y:S05]  /*3d30*/  BSYNC B1 ;  /* 0x0000000000017941 */ /* 0x000fea0003800000 */
.L_x_84:
        /* <DEDUP_REMOVED lines=9> */
.L_x_87:
[----:B------:R-:W-:Y:S05]  /*3dd0*/  BSYNC B1 ;  /* 0x0000000000017941 */ /* 0x000fea0003800000 */
.L_x_86:
        /* <DEDUP_REMOVED lines=9> */
.L_x_89:
[----:B------:R-:W-:Y:S05]  /*3e70*/  BSYNC B1 ;  /* 0x0000000000017941 */ /* 0x000fea0003800000 */
.L_x_88:
        /* <DEDUP_REMOVED lines=10> */
.L_x_91:
[----:B------:R-:W-:Y:S05]  /*3f20*/  BSYNC B1 ;  /* 0x0000000000017941 */ /* 0x000fea0003800000 */
.L_x_90:
        /* <DEDUP_REMOVED lines=10> */
.L_x_93:
[----:B------:R-:W-:Y:S05]  /*3fd0*/  BSYNC B1 ;  /* 0x0000000000017941 */ /* 0x000fea0003800000 */
.L_x_92:
        /* <DEDUP_REMOVED lines=9> */
.L_x_95:
[----:B------:R-:W-:Y:S05]  /*4070*/  BSYNC B1 ;  /* 0x0000000000017941 */ /* 0x000fea0003800000 */
.L_x_94:
        /* <DEDUP_REMOVED lines=9> */
.L_x_97:
[----:B------:R-:W-:Y:S05]  /*4110*/  BSYNC B1 ;  /* 0x0000000000017941 */ /* 0x000fea0003800000 */
.L_x_96:
        /* <DEDUP_REMOVED lines=10> */
.L_x_99:
[----:B------:R-:W-:Y:S05]  /*41c0*/  BSYNC B1 ;  /* 0x0000000000017941 */ /* 0x000fea0003800000 */
.L_x_98:
        /* <DEDUP_REMOVED lines=10> */
.L_x_101:
[----:B------:R-:W-:Y:S05]  /*4270*/  BSYNC B1 ;  /* 0x0000000000017941 */ /* 0x000fea0003800000 */
.L_x_100:
        /* <DEDUP_REMOVED lines=9> */
.L_x_103:
[----:B------:R-:W-:Y:S05]  /*4310*/  BSYNC B1 ;  /* 0x0000000000017941 */ /* 0x000fea0003800000 */
.L_x_102:
        /* <DEDUP_REMOVED lines=9> */
.L_x_105:
[----:B------:R-:W-:Y:S05]  /*43b0*/  BSYNC B1 ;  /* 0x0000000000017941 */ /* 0x000fea0003800000 */
.L_x_104:
        /* <DEDUP_REMOVED lines=10> */
.L_x_107:
[----:B------:R-:W-:Y:S05]  /*4460*/  BSYNC B1 ;  /* 0x0000000000017941 */ /* 0x000fea0003800000 */
.L_x_106:
        /* <DEDUP_REMOVED lines=10> */
.L_x_109:
[----:B------:R-:W-:Y:S05]  /*4510*/  BSYNC B1 ;  /* 0x0000000000017941 */ /* 0x000fea0003800000 */
.L_x_108:
        /* <DEDUP_REMOVED lines=9> */
.L_x_111:
[----:B------:R-:W-:Y:S05]  /*45b0*/  BSYNC B1 ;  /* 0x0000000000017941 */ /* 0x000fea0003800000 */
.L_x_110:
        /* <DEDUP_REMOVED lines=9> */
.L_x_113:
[----:B------:R-:W-:Y:S05]  /*4650*/  BSYNC B1 ;  /* 0x0000000000017941 */ /* 0x000fea0003800000 */
.L_x_112:
        /* <DEDUP_REMOVED lines=10> */
.L_x_115:
[----:B------:R-:W-:Y:S05]  /*4700*/  BSYNC B1 ;  /* 0x0000000000017941 */ /* 0x000fea0003800000 */
.L_x_114:
        /* <DEDUP_REMOVED lines=10> */
.L_x_117:
[----:B------:R-:W-:Y:S05]  /*47b0*/  BSYNC B1 ;  /* 0x0000000000017941 */ /* 0x000fea0003800000 */
.L_x_116:
        /* <DEDUP_REMOVED lines=9> */
.L_x_119:
[----:B------:R-:W-:Y:S05]  /*4850*/  BSYNC B1 ;  /* 0x0000000000017941 */ /* 0x000fea0003800000 */
.L_x_118:
        /* <DEDUP_REMOVED lines=9> */
.L_x_121:
[----:B------:R-:W-:Y:S05]  /*48f0*/  BSYNC B1 ;  /* 0x0000000000017941 */ /* 0x000fea0003800000 */
.L_x_120:
        /* <DEDUP_REMOVED lines=10> */
.L_x_123:
[----:B------:R-:W-:Y:S05]  /*49a0*/  BSYNC B1 ;  /* 0x0000000000017941 */ /* 0x000fea0003800000 */
.L_x_122:
        /* <DEDUP_REMOVED lines=10> */
.L_x_125:
[----:B------:R-:W-:Y:S05]  /*4a50*/  BSYNC B1 ;  /* 0x0000000000017941 */ /* 0x000fea0003800000 */
.L_x_124:
        /* <DEDUP_REMOVED lines=9> */
.L_x_127:
[----:B------:R-:W-:Y:S05]  /*4af0*/  BSYNC B1 ;  /* 0x0000000000017941 */ /* 0x000fea0003800000 */
.L_x_126:
        /* <DEDUP_REMOVED lines=9> */
.L_x_129:
[----:B------:R-:W-:Y:S05]  /*4b90*/  BSYNC B1 ;  /* 0x0000000000017941 */ /* 0x000fea0003800000 */
.L_x_128:
        /* <DEDUP_REMOVED lines=10> */
.L_x_131:
[----:B------:R-:W-:Y:S05]  /*4c40*/  BSYNC B1 ;  /* 0x0000000000017941 */ /* 0x000fea0003800000 */
.L_x_130:
        /* <DEDUP_REMOVED lines=10> */
.L_x_133:
[----:B------:R-:W-:Y:S05]  /*4cf0*/  BSYNC B1 ;  /* 0x0000000000017941 */ /* 0x000fea0003800000 */
.L_x_132:
        /* <DEDUP_REMOVED lines=9> */
.L_x_135:
[----:B------:R-:W-:Y:S05]  /*4d90*/  BSYNC B1 ;  /* 0x0000000000017941 */ /* 0x000fea0003800000 */
.L_x_134:
        /* <DEDUP_REMOVED lines=9> */
.L_x_137:
[----:B------:R-:W-:Y:S05]  /*4e30*/  BSYNC B1 ;  /* 0x0000000000017941 */ /* 0x000fea0003800000 */
.L_x_136:
        /* <DEDUP_REMOVED lines=10> */
.L_x_139:
[----:B------:R-:W-:Y:S05]  /*4ee0*/  BSYNC B1 ;  /* 0x0000000000017941 */ /* 0x000fea0003800000 */
.L_x_138:
        /* <DEDUP_REMOVED lines=10> */
.L_x_141:
[----:B------:R-:W-:Y:S05]  /*4f90*/  BSYNC B1 ;  /* 0x0000000000017941 */ /* 0x000fea0003800000 */
.L_x_140:
        /* <DEDUP_REMOVED lines=9> */
.L_x_143:
[----:B------:R-:W-:Y:S05]  /*5030*/  BSYNC B1 ;  /* 0x0000000000017941 */ /* 0x000fea0003800000 */
.L_x_142:
        /* <DEDUP_REMOVED lines=9> */
.L_x_145:
[----:B------:R-:W-:Y:S05]  /*50d0*/  BSYNC B1 ;  /* 0x0000000000017941 */ /* 0x000fea0003800000 */
.L_x_144:
        /* <DEDUP_REMOVED lines=10> */
.L_x_147:
[----:B------:R-:W-:Y:S05]  /*5180*/  BSYNC B1 ;  /* 0x0000000000017941 */ /* 0x000fea0003800000 */
.L_x_146:
        /* <DEDUP_REMOVED lines=10> */
.L_x_149:
[----:B------:R-:W-:Y:S05]  /*5230*/  BSYNC B1 ;  /* 0x0000000000017941 */ /* 0x000fea0003800000 */
.L_x_148:
        /* <DEDUP_REMOVED lines=9> */
.L_x_151:
[----:B------:R-:W-:Y:S05]  /*52d0*/  BSYNC B1 ;  /* 0x0000000000017941 */ /* 0x000fea0003800000 */
.L_x_150:
        /* <DEDUP_REMOVED lines=9> */
.L_x_153:
[----:B------:R-:W-:Y:S05]  /*5370*/  BSYNC B1 ;  /* 0x0000000000017941 */ /* 0x000fea0003800000 */
.L_x_152:
        /* <DEDUP_REMOVED lines=10> */
.L_x_155:
[----:B------:R-:W-:Y:S05]  /*5420*/  BSYNC B1 ;  /* 0x0000000000017941 */ /* 0x000fea0003800000 */
.L_x_154:
        /* <DEDUP_REMOVED lines=10> */
.L_x_157:
[----:B------:R-:W-:Y:S05]  /*54d0*/  BSYNC B1 ;  /* 0x0000000000017941 */ /* 0x000fea0003800000 */
.L_x_156:
        /* <DEDUP_REMOVED lines=9> */
.L_x_159:
[----:B------:R-:W-:Y:S05]  /*5570*/  BSYNC B1 ;  /* 0x0000000000017941 */ /* 0x000fea0003800000 */
.L_x_158:
        /* <DEDUP_REMOVED lines=9> */
.L_x_161:
[----:B------:R-:W-:Y:S05]  /*5610*/  BSYNC B1 ;  /* 0x0000000000017941 */ /* 0x000fea0003800000 */
.L_x_160:
        /* <DEDUP_REMOVED lines=10> */
.L_x_163:
[----:B------:R-:W-:Y:S05]  /*56c0*/  BSYNC B1 ;  /* 0x0000000000017941 */ /* 0x000fea0003800000 */
.L_x_162:
        /* <DEDUP_REMOVED lines=10> */
.L_x_165:
[----:B------:R-:W-:Y:S05]  /*5770*/  BSYNC B1 ;  /* 0x0000000000017941 */ /* 0x000fea0003800000 */
.L_x_164:
[----:B01---5:R-:W-:Y:S01]  /*5780*/  LOP3.LUT R4, R18, 0xffffe000, RZ, 0xc0, !PT ;  /* 0xffffe00012047812 */ /* 0x023fe200078ec0ff */
        /* <DEDUP_REMOVED lines=8> */
.L_x_167:
[----:B------:R-:W-:Y:S05]  /*5810*/  BSYNC B1 ;  /* 0x0000000000017941 */ /* 0x000fea0003800000 */
.L_x_166:
[----:B-----5:R-:W-:Y:S01]  /*5820*/  LOP3.LUT R4, R18, 0xffffe000, RZ, 0xc0, !PT ;  /* 0xffffe00012047812 */ /* 0x020fe200078ec0ff */
[----:B------:R-:W-:Y:S01]  /*5830*/  @P1 IMAD.MOV.U32 R5, RZ, RZ, R11 ;  /* 0x000000ffff051224 */ /* 0x000fe200078e000b */
[----:B------:R-:W-:Y:S01]  /*5840*/  ISETP.GT.AND P0, PT, R0, 0x8, P0 ;  /* 0x000000080000780c */ /* 0x000fe20000704270 */
[----:B------:R-:W-:Y:S02]  /*5850*/  BSSY B1, `(.L_x_168) ;  /* 0x0000008000017945 */ /* 0x000fe40003800000 */
[----:B------:R-:W-:Y:S01]  /*5860*/  FMUL R3, R4, R89 ;  /* 0x0000005904037220 */ /* 0x000fe20000400000 */
[----:B------:R-:W-:-:S03]  /*5870*/  @P1 IMAD.MOV.U32 R4, RZ, RZ, R10 ;  /* 0x000000ffff041224 */ /* 0x000fc600078e000a */
[----:B------:R-:W-:-:S05]  /*5880*/  FFMA R3, R86, R88, R3 ;  /* 0x0000005856037223 */ /* 0x000fca0000000003 */
[----:B------:R-:W-:-:S05]  /*5890*/  F2FP.TF32.F32.PACK_B R3, R3 ;  /* 0x00000003ff03723e */ /* 0x000fca00024050ff */
[----:B------:R0:W-:Y:S01]  /*58a0*/  @P1 STG.E desc[UR36][R4.64+0x1e0], R3 ;  /* 0x0001e00304001986 */ /* 0x0001e2000c101924 */
[----:B------:R-:W-:Y:S05]  /*58b0*/  @!P0 BRA `(.L_x_169) ;  /* 0x0000000000048947 */ /* 0x000fea0003800000 */
[----:B------:R0:W5:Y:S02]  /*58c0*/  LDG.E.LTC128B R18, desc[UR36][R6.64+0x1e4] ;  /* 0x0001e42406127981 */ /* 0x000164000c1e1920 */
.L_x_169:
[----:B------:R-:W-:Y:S05]  /*58d0*/  BSYNC B1 ;  /* 0x0000000000017941 */ /* 0x000fea0003800000 */
.L_x_168:
[----:B------:R-:W-:Y:S05]  /*58e0*/  @!P0 BRA `(.L_x_170) ;  /* 0x0000001000b08947 */ /* 0x000fea0003800000 */
[----:B-----5:R-:W-:-:S05]  /*58f0*/  LOP3.LUT R18, R18, 0xffffe000, RZ, 0xc0, !PT ;  /* 0xffffe00012127812 */ /* 0x020fca00078ec0ff */
[----:B------:R-:W-:-:S04]  /*5900*/  FMUL R18, R18, R89 ;  /* 0x0000005912127220 */ /* 0x000fc80000400000 */
[----:B------:R-:W-:-:S05]  /*5910*/  FFMA R87, R87, R88, R18 ;  /* 0x0000005857577223 */ /* 0x000fca0000000012 */
[----:B------:R-:W-:-:S05]  /*5920*/  F2FP.TF32.F32.PACK_B R87, R87 ;  /* 0x00000057ff57723e */ /* 0x000fca00024050ff */
[----:B------:R0:W-:Y:S01]  /*5930*/  STG.E desc[UR36][R10.64+0x1e4], R87 ;  /* 0x0001e4570a007986 */ /* 0x0001e2000c101924 */
[----:B------:R-:W-:Y:S05]  /*5940*/  BRA `(.L_x_170) ;  /* 0x0000001000987947 */ /* 0x000fea0003800000 */
.L_x_45:
[----:B------:R-:W-:Y:S01]  /*5950*/  ISETP.GT.AND P4, PT, R3, 0x1, PT ;  /* 0x000000010300780c */ /* 0x000fe20003f84270 */
[----:B------:R-:W-:Y:S01]  /*5960*/  ULDC.64 UR4, c[0x0][0x5c0] ;  /* 0x0001700000047ab9 */ /* 0x000fe20000000a00 */
[-C--:B------:R-:W-:Y:S01]  /*5970*/  FMUL R9, R24, R88.reuse ;  /* 0x0000005818097220 */ /* 0x080fe20000400000 */
[----:B------:R-:W-:Y:S01]  /*5980*/  LEA R4, P1, R20, UR4, 0x2 ;  /* 0x0000000414047c11 */ /* 0x000fe2000f8210ff */
[-C--:B------:R-:W-:Y:S01]  /*5990*/  FMUL R25, R25, R88.reuse ;  /* 0x0000005819197220 */ /* 0x080fe20000400000 */
[----:B------:R-:W-:Y:S01]  /*59a0*/  ISETP.GT.AND P0, PT, R0, RZ, P4 ;  /* 0x000000ff0000720c */ /* 0x000fe20002704270 */
[-C--:B------:R-:W-:Y:S01]  /*59b0*/  FMUL R11, R26, R88.reuse ;  /* 0x000000581a0b7220 */ /* 0x080fe20000400000 */
[----:B------:R-:W-:Y:S01]  /*59c0*/  ISETP.GT.AND P2, PT, R0, 0x8, P2 ;  /* 0x000000080000780c */ /* 0x000fe20001744270 */
[-C--:B------:R-:W-:Y:S01]  /*59d0*/  FMUL R27, R27, R88.reuse ;  /* 0x000000581b1b7220 */ /* 0x080fe20000400000 */
[----:B------:R-:W-:Y:S01]  /*59e0*/  LEA.HI.X R5, R20, UR5, R111, 0x2, P1 ;  /* 0x0000000514057c11 */ /* 0x000fe200088f146f */
[-C--:B------:R-:W-:Y:S01]  /*59f0*/  FMUL R29, R29, R88.reuse ;  /* 0x000000581d1d7220 */ /* 0x080fe20000400000 */
[----:B------:R-:W-:Y:S01]  /*5a00*/  F2FP.TF32.F32.PACK_B R9, R9 ;  /* 0x00000009ff09723e */ /* 0x000fe200024050ff */
[-C--:B------:R-:W-:Y:S01]  /*5a10*/  FMUL R31, R31, R88.reuse ;  /* 0x000000581f1f7220 */ /* 0x080fe20000400000 */
[----:B------:R-:W-:Y:S01]  /*5a20*/  SHF.L.U64.HI R7, R97, 0x2, R96 ;  /* 0x0000000261077819 */ /* 0x000fe20000010260 */
[----:B------:R-:W-:Y:S01]  /*5a30*/  FMUL R33, R33, R88 ;  /* 0x0000005821217220 */ /* 0x000fe20000400000 */
[----:B------:R-:W-:Y:S01]  /*5a40*/  LEA R6, P1, R97, R4, 0x2 ;  /* 0x0000000461067211 */ /* 0x000fe200078210ff */
[----:B------:R0:W-:Y:S01]  /*5a50*/  @P3 STG.E desc[UR36][R4.64], R9 ;  /* 0x0000000904003986 */ /* 0x0001e2000c101924 */
[----:B------:R-:W-:Y:S01]  /*5a60*/  F2FP.TF32.F32.PACK_B R25, R25 ;  /* 0x00000019ff19723e */ /* 0x000fe200024050ff */
[-C--:B------:R-:W-:Y:S01]  /*5a70*/  FMUL R13, R34, R88.reuse ;  /* 0x00000058220d7220 */ /* 0x080fe20000400000 */
[----:B------:R-:W-:Y:S01]  /*5a80*/  F2FP.TF32.F32.PACK_B R11, R11 ;  /* 0x0000000bff0b723e */ /* 0x000fe200024050ff */
[----:B------:R-:W-:Y:S01]  /*5a90*/  IMAD.X R7, R7, 0x1, R5, P1 ;  /* 0x0000000107077824 */ /* 0x000fe200008e0605 */
[C---:B------:R-:W-:Y:S01]  /*5aa0*/  ISETP.GT.AND P3, PT, R3.reuse, 0x8, PT ;  /* 0x000000080300780c */ /* 0x040fe20003f64270 */
[----:B------:R-:W-:Y:S01]  /*5ab0*/  @P0 STG.E desc[UR36][R4.64+0x4], R25 ;  /* 0x0000041904000986 */ /* 0x000fe2000c101924 */
[----:B------:R-:W-:Y:S01]  /*5ac0*/  ISETP.GT.AND P0, PT, R3, 0x9, PT ;  /* 0x000000090300780c */ /* 0x000fe20003f04270 */
[-C--:B------:R-:W-:Y:S01]  /*5ad0*/  FMUL R35, R35, R88.reuse ;  /* 0x0000005823237220 */ /* 0x080fe20000400000 */
[C---:B------:R-:W-:Y:S01]  /*5ae0*/  ISETP.GT.AND P4, PT, R0.reuse, 0x8, P4 ;  /* 0x000000080000780c */ /* 0x040fe20002784270 */
[----:B------:R1:W-:Y:S01]  /*5af0*/  @P2 STG.E desc[UR36][R6.64], R11 ;  /* 0x0000000b06002986 */ /* 0x0003e2000c101924 */
[----:B------:R-:W-:Y:S01]  /*5b00*/  ISETP.GT.AND P1, PT, R0, RZ, P3 ;  /* 0x000000ff0000720c */ /* 0x000fe20001f24270 */
[-C--:B0-----:R-:W-:Y:S01]  /*5b10*/  FMUL R9, R28, R88.reuse ;  /* 0x000000581c097220 */ /* 0x081fe20000400000 */
[C---:B------:R-:W-:Y:S01]  /*5b20*/  ISETP.GT.AND P2, PT, R0.reuse, RZ, P0 ;  /* 0x000000ff0000720c */ /* 0x040fe20000744270 */
[-C--:B------:R-:W-:Y:S01]  /*5b30*/  FMUL R37, R37, R88.reuse ;  /* 0x0000005825257220 */ /* 0x080fe20000400000 */
[----:B------:R-:W-:Y:S01]  /*5b40*/  ISETP.GT.AND P3, PT, R0, 0x8, P3 ;  /* 0x000000080000780c */ /* 0x000fe20001f64270 */
[-C--:B------:R-:W-:Y:S01]  /*5b50*/  FMUL R39, R39, R88.reuse ;  /* 0x0000005827277220 */ /* 0x080fe20000400000 */
[----:B------:R-:W-:Y:S01]  /*5b60*/  F2FP.TF32.F32.PACK_B R27, R27 ;  /* 0x0000001bff1b723e */ /* 0x000fe200024050ff */
[-C--:B------:R-:W-:Y:S01]  /*5b70*/  FMUL R41, R41, R88.reuse ;  /* 0x0000005829297220 */ /* 0x080fe20000400000 */
[----:B------:R-:W-:Y:S01]  /*5b80*/  F2FP.TF32.F32.PACK_B R9, R9 ;  /* 0x00000009ff09723e */ /* 0x000fe200024050ff */
[-C--:B------:R-:W-:Y:S01]  /*5b90*/  FMUL R43, R43, R88.reuse ;  /* 0x000000582b2b7220 */ /* 0x080fe20000400000 */
[----:B------:R-:W-:Y:S01]  /*5ba0*/  F2FP.TF32.F32.PACK_B R29, R29 ;  /* 0x0000001dff1d723e */ /* 0x000fe200024050ff */
[-C--:B-1----:R-:W-:Y:S01]  /*5bb0*/  FMUL R11, R30, R88.reuse ;  /* 0x000000581e0b7220 */ /* 0x082fe20000400000 */
[----:B------:R-:W-:Y:S01]  /*5bc0*/  @P4 STG.E desc[UR36][R6.64+0x4], R27 ;  /* 0x0000041b06004986 */ /* 0x000fe2000c101924 */
[----:B------:R-:W-:Y:S01]  /*5bd0*/  ISETP.GT.AND P4, PT, R3, 0x11, PT ;  /* 0x000000110300780c */ /* 0x000fe20003f84270 */
[-C--:B------:R-:W-:Y:S01]  /*5be0*/  FMUL R45, R45, R88.reuse ;  /* 0x000000582d2d7220 */ /* 0x080fe20000400000 */
[C---:B------:R-:W-:Y:S01]  /*5bf0*/  ISETP.GT.AND P0, PT, R0.reuse, 0x8, P0 ;  /* 0x000000080000780c */ /* 0x040fe20000704270 */
[----:B------:R0:W-:Y:S01]  /*5c00*/  @P1 STG.E desc[UR36][R4.64+0x20], R9 ;  /* 0x0000200904001986 */ /* 0x0001e2000c101924 */
[----:B------:R-:W-:Y:S01]  /*5c10*/  F2FP.TF32.F32.PACK_B R11, R11 ;  /* 0x0000000bff0b723e */ /* 0x000fe200024050ff */
[-C--:B------:R-:W-:Y:S01]  /*5c20*/  FMUL R47, R47, R88.reuse ;  /* 0x000000582f2f7220 */ /* 0x080fe20000400000 */
[----:B------:R-:W-:Y:S01]  /*5c30*/  F2FP.TF32.F32.PACK_B R31, R31 ;  /* 0x0000001fff1f723e */ /* 0x000fe200024050ff */
[----:B------:R-:W-:Y:S01]  /*5c40*/  @P2 STG.E desc[UR36][R4.64+0x24], R29 ;  /* 0x0000241d04002986 */ /* 0x000fe2000c101924 */
[----:B------:R-:W-:Y:S01]  /*5c50*/  ISETP.GT.AND P2, PT, R3, 0x10, PT ;  /* 0x000000100300780c */ /* 0x000fe20003f44270 */
[-C--:B------:R-:W-:Y:S01]  /*5c60*/  FMUL R49, R49, R88.reuse ;  /* 0x0000005831317220 */ /* 0x080fe20000400000 */
[----:B------:R-:W-:Y:S01]  /*5c70*/  F2FP.TF32.F32.PACK_B R33, R33 ;  /* 0x00000021ff21723e */ /* 0x000fe200024050ff */
[----:B------:R1:W-:Y:S01]  /*5c80*/  @P3 STG.E desc[UR36][R6.64+0x20], R11 ;  /* 0x0000200b06003986 */ /* 0x0003e2000c101924 */
[C---:B------:R-:W-:Y:S01]  /*5c90*/  ISETP.GT.AND P1, PT, R0.reuse, RZ, P2 ;  /* 0x000000ff0000720c */ /* 0x040fe20001724270 */
[-C--:B------:R-:W-:Y:S01]  /*5ca0*/  FMUL R51, R51, R88.reuse ;  /* 0x0000005833337220 */ /* 0x080fe20000400000 */
[----:B------:R-:W-:Y:S01]  /*5cb0*/  ISETP.GT.AND P3, PT, R0, RZ, P4 ;  /* 0x000000ff0000720c */ /* 0x000fe20002764270 */
[-C--:B0-----:R-:W-:Y:S01]  /*5cc0*/  FMUL R9, R32, R88.reuse ;  /* 0x0000005820097220 */ /* 0x081fe20000400000 */
[----:B------:R-:W-:Y:S01]  /*5cd0*/  ISETP.GT.AND P2, PT, R0, 0x8, P2 ;  /* 0x000000080000780c */ /* 0x000fe20001744270 */
[----:B------:R-:W-:Y:S01]  /*5ce0*/  @P0 STG.E desc[UR36][R6.64+0x24], R31 ;  /* 0x0000241f06000986 */ /* 0x000fe2000c101924 */
[----:B------:R-:W-:Y:S01]  /*5cf0*/  F2FP.TF32.F32.PACK_B R13, R13 ;  /* 0x0000000dff0d723e */ /* 0x000fe200024050ff */
[-C--:B------:R-:W-:Y:S01]  /*5d00*/  FMUL R53, R53, R88.reuse ;  /* 0x0000005835357220 */ /* 0x080fe20000400000 */
[----:B------:R-:W-:Y:S01]  /*5d10*/  F2FP.TF32.F32.PACK_B R9, R9 ;  /* 0x00000009ff09723e */ /* 0x000fe200024050ff */
[-C--:B------:R-:W-:Y:S01]  /*5d20*/  FMUL R55, R55, R88.reuse ;  /* 0x0000005837377220 */ /* 0x080fe20000400000 */
[----:B------:R-:W-:Y:S01]  /*5d30*/  ISETP.GT.AND P0, PT, R3, 0x19, PT ;  /* 0x000000190300780c */ /* 0x000fe20003f04270 */
[-C--:B-1----:R-:W-:Y:S01]  /*5d40*/  FMUL R11, R38, R88.reuse ;  /* 0x00000058260b7220 */ /* 0x082fe20000400000 */
        /* <DEDUP_REMOVED lines=14> */
[C---:B------:R-:W-:Y:S01]  /*5e30*/  ISETP.GT.AND P3, PT, R0.reuse, 0x8, P3 ;  /* 0x000000080000780c */ /* 0x040fe20001f64270 */
[----:B------:R-:W-:Y:S01]  /*5e40*/  @P4 STG.E desc[UR36][R6.64+0x44], R35 ;  /* 0x0000442306004986 */ /* 0x000fe2000c101924 */
[----:B------:R-:W-:Y:S01]  /*5e50*/  ISETP.GT.AND P4, PT, R3, 0x21, PT ;  /* 0x000000210300780c */ /* 0x000fe20003f84270 */
[-C--:B------:R-:W-:Y:S01]  /*5e60*/  FMUL R63, R63, R88.reuse ;  /* 0x000000583f3f7220 */ /* 0x080fe20000400000 */
[----:B------:R-:W-:Y:S01]  /*5e70*/  F2FP.TF32.F32.PACK_B R9, R9 ;  /* 0x00000009ff09723e */ /* 0x000fe200024050ff */
[-C--:B------:R-:W-:Y:S01]  /*5e80*/  FMUL R65, R65, R88.reuse ;  /* 0x0000005841417220 */ /* 0x080fe20000400000 */
[----:B------:R-:W-:Y:S01]  /*5e90*/  ISETP.GT.AND P0, PT, R0, 0x8, P0 ;  /* 0x000000080000780c */ /* 0x000fe20000704270 */
[-C--:B-1----:R-:W-:Y:S01]  /*5ea0*/  FMUL R13, R42, R88.reuse ;  /* 0x000000582a0d7220 */ /* 0x082fe20000400000 */
[----:B------:R-:W-:Y:S01]  /*5eb0*/  F2FP.TF32.F32.PACK_B R39, R39 ;  /* 0x00000027ff27723e */ /* 0x000fe200024050ff */
        /* <DEDUP_REMOVED lines=15> */
[----:B------:R-:W-:Y:S01]  /*5fb0*/  ISETP.GT.AND P4, PT, R0, 0x8, P4 ;  /* 0x000000080000780c */ /* 0x000fe20002784270 */
[-C--:B------:R-:W-:Y:S01]  /*5fc0*/  FMUL R73, R73, R88.reuse ;  /* 0x0000005849497220 */ /* 0x080fe20000400000 */
[----:B------:R-:W-:Y:S01]  /*5fd0*/  F2FP.TF32.F32.PACK_B R9, R9 ;  /* 0x00000009ff09723e */ /* 0x000fe200024050ff */
[-C--:B------:R-:W-:Y:S01]  /*5fe0*/  FMUL R75, R75, R88.reuse ;  /* 0x000000584b4b7220 */ /* 0x080fe20000400000 */
[----:B------:R-:W-:Y:S01]  /*5ff0*/  ISETP.GT.AND P0, PT, R3, 0x29, PT ;  /* 0x000000290300780c */ /* 0x000fe20003f04270 */
        /* <DEDUP_REMOVED lines=21> */
[C---:B------:R-:W-:Y:S01]  /*6150*/  ISETP.GT.AND P4, PT, R3.reuse, 0x30, PT ;  /* 0x000000300300780c */ /* 0x040fe20003f84270 */
[-C--:B-1----:R-:W-:Y:S01]  /*6160*/  FMUL R13, R50, R88.reuse ;  /* 0x00000058320d7220 */ /* 0x082fe20000400000 */
[----:B------:R-:W-:Y:S01]  /*6170*/  F2FP.TF32.F32.PACK_B R51, R51 ;  /* 0x00000033ff33723e */ /* 0x000fe200024050ff */
[----:B------:R0:W-:Y:S01]  /*6180*/  @P1 STG.E desc[UR36][R4.64+0xa0], R9 ;  /* 0x0000a00904001986 */ /* 0x0001e2000c101924 */
[----:B------:R-:W-:Y:S01]  /*6190*/  ISETP.GT.AND P1, PT, R3, 0x31, PT ;  /* 0x000000310300780c */ /* 0x000fe20003f24270 */
[----:B------:R-:W-:Y:S01]  /*61a0*/  FMUL R87, R87, R88 ;  /* 0x0000005857577220 */ /* 0x000fe20000400000 */
[----:B------:R-:W-:Y:S01]  /*61b0*/  F2FP.TF32.F32.PACK_B R13, R13 ;  /* 0x0000000dff0d723e */ /* 0x000fe200024050ff */
[----:B------:R-:W-:Y:S01]  /*61c0*/  @P2 STG.E desc[UR36][R4.64+0xa4], R45 ;  /* 0x0000a42d04002986 */ /* 0x000fe2000c101924 */
[----:B------:R-:W-:-:S02]  /*61d0*/  ISETP.GT.AND P2, PT, R0, RZ, P4 ;  /* 0x000000ff0000720c */ /* 0x000fc40002744270 */
[----:B------:R-:W-:Y:S01]  /*61e0*/  F2FP.TF32.F32.PACK_B R53, R53 ;  /* 0x00000035ff35723e */ /* 0x000fe200024050ff */
[----:B------:R1:W-:Y:S01]  /*61f0*/  @P3 STG.E desc[UR36][R6.64+0xa0], R11 ;  /* 0x0000a00b06003986 */ /* 0x0003e2000c101924 */
[----:B------:R-:W-:Y:S02]  /*6200*/  ISETP.GT.AND P3, PT, R0, RZ, P1 ;  /* 0x000000ff0000720c */ /* 0x000fe40000f64270 */
[----:B------:R-:W-:Y:S01]  /*6210*/  F2FP.TF32.F32.PACK_B R55, R55 ;  /* 0x00000037ff37723e */ /* 0x000fe200024050ff */
[-C--:B0-----:R-:W-:Y:S01]  /*6220*/  FMUL R9, R48, R88.reuse ;  /* 0x0000005830097220 */ /* 0x081fe20000400000 */
[----:B------:R-:W-:Y:S01]  /*6230*/  @P0 STG.E desc[UR36][R6.64+0xa4], R47 ;  /* 0x0000a42f06000986 */ /* 0x000fe2000c101924 */
[----:B------:R-:W-:Y:S02]  /*6240*/  ISETP.GT.AND P0, PT, R0, 0x8, P4 ;  /* 0x000000080000780c */ /* 0x000fe40002704270 */
[----:B------:R-:W-:Y:S02]  /*6250*/  F2FP.TF32.F32.PACK_B R57, R57 ;  /* 0x00000039ff39723e */ /* 0x000fe400024050ff */
[----:B------:R-:W-:Y:S01]  /*6260*/  F2FP.TF32.F32.PACK_B R9, R9 ;  /* 0x00000009ff09723e */ /* 0x000fe200024050ff */
[----:B-1----:R-:W-:Y:S01]  /*6270*/  FMUL R11, R54, R88 ;  /* 0x00000058360b7220 */ /* 0x002fe20000400000 */
[----:B------:R-:W-:-:S03]  /*6280*/  F2FP.TF32.F32.PACK_B R59, R59 ;  /* 0x0000003bff3b723e */ /* 0x000fc600024050ff */
[----:B------:R0:W-:Y:S01]  /*6290*/  @P2 STG.E desc[UR36][R4.64+0xc0], R9 ;  /* 0x0000c00904002986 */ /* 0x0001e2000c101924 */
[C---:B------:R-:W-:Y:S02]  /*62a0*/  ISETP.GT.AND P2, PT, R3.reuse, 0x38, PT ;  /* 0x000000380300780c */ /* 0x040fe40003f44270 */
[----:B------:R-:W-:Y:S01]  /*62b0*/  F2FP.TF32.F32.PACK_B R11, R11 ;  /* 0x0000000bff0b723e */ /* 0x000fe200024050ff */
[----:B------:R-:W-:Y:S01]  /*62c0*/  @P3 STG.E desc[UR36][R4.64+0xc4], R49 ;  /* 0x0000c43104003986 */ /* 0x000fe2000c101924 */
[C---:B------:R-:W-:Y:S02]  /*62d0*/  ISETP.GT.AND P3, PT, R0.reuse, 0x8, P1 ;  /* 0x000000080000780c */ /* 0x040fe40000f64270 */
[----:B------:R-:W-:Y:S01]  /*62e0*/  ISETP.GT.AND P1, PT, R3, 0x39, PT ;  /* 0x000000390300780c */ /* 0x000fe20003f24270 */
[----:B------:R1:W-:Y:S01]  /*62f0*/  @P0 STG.E desc[UR36][R6.64+0xc0], R13 ;  /* 0x0000c00d06000986 */ /* 0x0003e2000c101924 */
[C---:B------:R-:W-:Y:S02]  /*6300*/  ISETP.GT.AND P4, PT, R0.reuse, RZ, P2 ;  /* 0x000000ff0000720c */ /* 0x040fe40001784270 */
[----:B------:R-:W-:Y:S01]  /*6310*/  ISETP.GT.AND P0, PT, R0, RZ, P1 ;  /* 0x000000ff0000720c */ /* 0x000fe20000f04270 */
[----:B0-----:R-:W-:Y:S01]  /*6320*/  FMUL R9, R52, R88 ;  /* 0x0000005834097220 */ /* 0x001fe20000400000 */
[----:B------:R-:W-:-:S02]  /*6330*/  ISETP.GT.AND P2, PT, R0, 0x8, P2 ;  /* 0x000000080000780c */ /* 0x000fc40001744270 */
[----:B------:R-:W-:Y:S02]  /*6340*/  F2FP.TF32.F32.PACK_B R61, R61 ;  /* 0x0000003dff3d723e */ /* 0x000fe400024050ff */
[----:B------:R-:W-:Y:S01]  /*6350*/  F2FP.TF32.F32.PACK_B R9, R9 ;  /* 0x00000009ff09723e */ /* 0x000fe200024050ff */
[----:B------:R-:W-:Y:S01]  /*6360*/  @P3 STG.E desc[UR36][R6.64+0xc4], R51 ;  /* 0x0000c43306003986 */ /* 0x000fe2000c101924 */
[----:B------:R-:W-:Y:S01]  /*6370*/  ISETP.GT.AND P3, PT, R0, 0x8, P1 ;  /* 0x000000080000780c */ /* 0x000fe20000f64270 */
[----:B-1----:R-:W-:Y:S01]  /*6380*/  FMUL R13, R58, R88 ;  /* 0x000000583a0d7220 */ /* 0x002fe20000400000 */
[C---:B------:R-:W-:Y:S01]  /*6390*/  ISETP.GT.AND P1, PT, R3.reuse, 0x40, PT ;  /* 0x000000400300780c */ /* 0x040fe20003f24270 */
[----:B------:R0:W-:Y:S01]  /*63a0*/  @P4 STG.E desc[UR36][R4.64+0xe0], R9 ;  /* 0x0000e00904004986 */ /* 0x0001e2000c101924 */
[----:B------:R-:W-:Y:S02]  /*63b0*/  F2FP.TF32.F32.PACK_B R63, R63 ;  /* 0x0000003fff3f723e */ /* 0x000fe400024050ff */
[----:B------:R-:W-:Y:S01]  /*63c0*/  ISETP.GT.AND P4, PT, R0, RZ, P1 ;  /* 0x000000ff0000720c */ /* 0x000fe20000f84270 */
[----:B------:R-:W-:Y:S01]  /*63d0*/  @P0 STG.E desc[UR36][R4.64+0xe4], R53 ;  /* 0x0000e43504000986 */ /* 0x000fe2000c101924 */
[----:B------:R-:W-:-:S02]  /*63e0*/  ISETP.GT.AND P0, PT, R3, 0x41, PT ;  /* 0x000000410300780c */ /* 0x000fc40003f04270 */
[C---:B------:R-:W-:Y:S01]  /*63f0*/  ISETP.GT.AND P1, PT, R0.reuse, 0x8, P1 ;  /* 0x000000080000780c */ /* 0x040fe20000f24270 */
[----:B------:R1:W-:Y:S01]  /*6400*/  @P2 STG.E desc[UR36][R6.64+0xe0], R11 ;  /* 0x0000e00b06002986 */ /* 0x0003e2000c101924 */
[----:B------:R-:W-:Y:S02]  /*6410*/  ISETP.GT.AND P2, PT, R0, RZ, P0 ;  /* 0x000000ff0000720c */ /* 0x000fe40000744270 */
[----:B------:R-:W-:Y:S01]  /*6420*/  F2FP.TF32.F32.PACK_B R13, R13 ;  /* 0x0000000dff0d723e */ /* 0x000fe200024050ff */
[-C--:B0-----:R-:W-:Y:S01]  /*6430*/  FMUL R9, R56, R88.reuse ;  /* 0x0000005838097220 */ /* 0x081fe20000400000 */
[----:B------:R-:W-:Y:S01]  /*6440*/  @P3 STG.E desc[UR36][R6.64+0xe4], R55 ;  /* 0x0000e43706003986 */ /* 0x000fe2000c101924 */
[----:B------:R-:W-:Y:S02]  /*6450*/  ISETP.GT.AND P3, PT, R0, 0x8, P0 ;  /* 0x000000080000780c */ /* 0x000fe40000764270 */
[----:B------:R-:W-:Y:S02]  /*6460*/  ISETP.GT.AND P0, PT, R3, 0x49, PT ;  /* 0x000000490300780c */ /* 0x000fe40003f04270 */
[----:B------:R-:W-:Y:S01]  /*6470*/  F2FP.TF32.F32.PACK_B R9, R9 ;  /* 0x00000009ff09723e */ /* 0x000fe200024050ff */
[----:B-1----:R-:W-:Y:S01]  /*6480*/  FMUL R11, R62, R88 ;  /* 0x000000583e0b7220 */ /* 0x002fe20000400000 */
[----:B------:R-:W-:-:S03]  /*6490*/  F2FP.TF32.F32.PACK_B R65, R65 ;  /* 0x00000041ff41723e */ /* 0x000fc600024050ff */
[----:B------:R0:W-:Y:S01]  /*64a0*/  @P4 STG.E desc[UR36][R4.64+0x100], R9 ;  /* 0x0001000904004986 */ /* 0x0001e2000c101924 */
[----:B------:R-:W-:Y:S02]  /*64b0*/  F2FP.TF32.F32.PACK_B R67, R67 ;  /* 0x00000043ff43723e */ /* 0x000fe400024050ff */
[----:B------:R-:W-:Y:S01]  /*64c0*/  F2FP.TF32.F32.PACK_B R11, R11 ;  /* 0x0000000bff0b723e */ /* 0x000fe200024050ff */
[----:B------:R-:W-:Y:S01]  /*64d0*/  @P2 STG.E desc[UR36][R4.64+0x104], R57 ;  /* 0x0001043904002986 */ /* 0x000fe2000c101924 */
[----:B------:R-:W-:Y:S02]  /*64e0*/  ISETP.GT.AND P2, PT, R3, 0x48, PT ;  /* 0x000000480300780c */ /* 0x000fe40003f44270 */
[----:B------:R-:W-:Y:S01]  /*64f0*/  F2FP.TF32.F32.PACK_B R69, R69 ;  /* 0x00000045ff45723e */ /* 0x000fe200024050ff */
[----:B------:R1:W-:Y:S01]  /*6500*/  @P1 STG.E desc[UR36][R6.64+0x100], R13 ;  /* 0x0001000d06001986 */ /* 0x0003e2000c101924 */
[C---:B------:R-:W-:Y:S02]  /*6510*/  ISETP.GT.AND P4, PT, R0.reuse, RZ, P2 ;  /* 0x000000ff0000720c */ /* 0x040fe40001784270 */
[----:B------:R-:W-:Y:S01]  /*6520*/  ISETP.GT.AND P1, PT, R0, RZ, P0 ;  /* 0x000000ff0000720c */ /* 0x000fe20000724270 */
[----:B0-----:R-:W-:Y:S01]  /*6530*/  FMUL R9, R60, R88 ;  /* 0x000000583c097220 */ /* 0x001fe20000400000 */
[C---:B------:R-:W-:Y:S01]  /*6540*/  ISETP.GT.AND P2, PT, R0.reuse, 0x8, P2 ;  /* 0x000000080000780c */ /* 0x040fe20001744270 */
[----:B------:R-:W-:Y:S01]  /*6550*/  @P3 STG.E desc[UR36][R6.64+0x104], R59 ;  /* 0x0001043b06003986 */ /* 0x000fe2000c101924 */
[----:B------:R-:W-:-:S02]  /*6560*/  ISETP.GT.AND P3, PT, R0, 0x8, P0 ;  /* 0x000000080000780c */ /* 0x000fc40000764270 */
[----:B------:R-:W-:Y:S02]  /*6570*/  F2FP.TF32.F32.PACK_B R9, R9 ;  /* 0x00000009ff09723e */ /* 0x000fe400024050ff */
[C---:B------:R-:W-:Y:S01]  /*6580*/  ISETP.GT.AND P0, PT, R3.reuse, 0x51, PT ;  /* 0x000000510300780c */ /* 0x040fe20003f04270 */
[----:B-1----:R-:W-:Y:S01]  /*6590*/  FMUL R13, R66, R88 ;  /* 0x00000058420d7220 */ /* 0x002fe20000400000 */
[----:B------:R-:W-:Y:S01]  /*65a0*/  F2FP.TF32.F32.PACK_B R71, R71 ;  /* 0x00000047ff47723e */ /* 0x000fe200024050ff */
[----:B------:R0:W-:Y:S01]  /*65b0*/  @P4 STG.E desc[UR36][R4.64+0x120], R9 ;  /* 0x0001200904004986 */ /* 0x0001e2000c101924 */
[----:B------:R-:W-:Y:S02]  /*65c0*/  F2FP.TF32.F32.PACK_B R73, R73 ;  /* 0x00000049ff49723e */ /* 0x000fe400024050ff */
[----:B------:R-:W-:Y:S01]  /*65d0*/  F2FP.TF32.F32.PACK_B R13, R13 ;  /* 0x0000000dff0d723e */ /* 0x000fe200024050ff */
[----:B------:R-:W-:Y:S01]  /*65e0*/  @P1 STG.E desc[UR36][R4.64+0x124], R61 ;  /* 0x0001243d04001986 */ /* 0x000fe2000c101924 */
[----:B------:R-:W-:-:S02]  /*65f0*/  ISETP.GT.AND P1, PT, R3, 0x50, PT ;  /* 0x000000500300780c */ /* 0x000fc40003f24270 */
[----:B------:R-:W-:Y:S01]  /*6600*/  F2FP.TF32.F32.PACK_B R75, R75 ;  /* 0x0000004bff4b723e */ /* 0x000fe200024050ff */
[----:B------:R1:W-:Y:S01]  /*6610*/  @P2 STG.E desc[UR36][R6.64+0x120], R11 ;  /* 0x0001200b06002986 */ /* 0x0003e2000c101924 */
[C---:B------:R-:W-:Y:S02]  /*6620*/  ISETP.GT.AND P4, PT, R0.reuse, RZ, P1 ;  /* 0x000000ff0000720c */ /* 0x040fe40000f84270 */
[----:B------:R-:W-:Y:S01]  /*6630*/  ISETP.GT.AND P2, PT, R0, RZ, P0 ;  /* 0x000000ff0000720c */ /* 0x000fe20000744270 */
[----:B0-----:R-:W-:Y:S01]  /*6640*/  FMUL R9, R64, R88 ;  /* 0x0000005840097220 */ /* 0x001fe20000400000 */
[C---:B------:R-:W-:Y:S01]  /*6650*/  ISETP.GT.AND P1, PT, R0.reuse, 0x8, P1 ;  /* 0x000000080000780c */ /* 0x040fe20000f24270 */
[----:B------:R-:W-:Y:S01]  /*6660*/  @P3 STG.E desc[UR36][R6.64+0x124], R63 ;  /* 0x0001243f06003986 */ /* 0x000fe2000c101924 */
[----:B------:R-:W-:Y:S02]  /*6670*/  ISETP.GT.AND P3, PT, R0, 0x8, P0 ;  /* 0x000000080000780c */ /* 0x000fe40000764270 */
[----:B------:R-:W-:-:S02]  /*6680*/  F2FP.TF32.F32.PACK_B R9, R9 ;  /* 0x00000009ff09723e */ /* 0x000fc400024050ff */
[C---:B------:R-:W-:Y:S01]  /*6690*/  ISETP.GT.AND P0, PT, R3.reuse, 0x59, PT ;  /* 0x000000590300780c */ /* 0x040fe20003f04270 */
[----:B-1----:R-:W-:Y:S01]  /*66a0*/  FMUL R11, R70, R88 ;  /* 0x00000058460b7220 */ /* 0x002fe20000400000 */
[----:B------:R-:W-:Y:S01]  /*66b0*/  F2FP.TF32.F32.PACK_B R77, R77 ;  /* 0x0000004dff4d723e */ /* 0x000fe200024050ff */
[----:B------:R0:W-:Y:S01]  /*66c0*/  @P4 STG.E desc[UR36][R4.64+0x140], R9 ;  /* 0x0001400904004986 */ /* 0x0001e2000c101924 */
[----:B------:R-:W-:Y:S02]  /*66d0*/  F2FP.TF32.F32.PACK_B R79, R79 ;  /* 0x0000004fff4f723e */ /* 0x000fe400024050ff */
[----:B------:R-:W-:Y:S01]  /*66e0*/  F2FP.TF32.F32.PACK_B R11, R11 ;  /* 0x0000000bff0b723e */ /* 0x000fe200024050ff */
[----:B------:R-:W-:Y:S01]  /*66f0*/  @P2 STG.E desc[UR36][R4.64+0x144], R65 ;  /* 0x0001444104002986 */ /* 0x000fe2000c101924 */
[----:B------:R-:W-:Y:S02]  /*6700*/  ISETP.GT.AND P2, PT, R3, 0x58, PT ;  /* 0x000000580300780c */ /* 0x000fe40003f44270 */
[----:B------:R-:W-:Y:S01]  /*6710*/  F2FP.TF32.F32.PACK_B R81, R81 ;  /* 0x00000051ff51723e */ /* 0x000fe200024050ff */
[----:B------:R1:W-:Y:S01]  /*6720*/  @P1 STG.E desc[UR36][R6.64+0x140], R13 ;  /* 0x0001400d06001986 */ /* 0x0003e2000c101924 */
[----:B------:R-:W-:-:S02]  /*6730*/  ISETP.GT.AND P4, PT, R0, RZ, P2 ;  /* 0x000000ff0000720c */ /* 0x000fc40001784270 */
[----:B------:R-:W-:Y:S01]  /*6740*/  ISETP.GT.AND P1, PT, R0, RZ, P0 ;  /* 0x000000ff0000720c */ /* 0x000fe20000724270 */
[-C--:B0-----:R-:W-:Y:S01]  /*6750*/  FMUL R9, R68, R88.reuse ;  /* 0x0000005844097220 */ /* 0x081fe20000400000 */
[C---:B------:R-:W-:Y:S01]  /*6760*/  ISETP.GT.AND P2, PT, R0.reuse, 0x8, P2 ;  /* 0x000000080000780c */ /* 0x040fe20001744270 */
[----:B------:R-:W-:Y:S01]  /*6770*/  @P3 STG.E desc[UR36][R6.64+0x144], R67 ;  /* 0x0001444306003986 */ /* 0x000fe2000c101924 */
[----:B------:R-:W-:Y:S02]  /*6780*/  ISETP.GT.AND P3, PT, R0, 0x8, P0 ;  /* 0x000000080000780c */ /* 0x000fe40000764270 */
[----:B------:R-:W-:Y:S02]  /*6790*/  F2FP.TF32.F32.PACK_B R9, R9 ;  /* 0x00000009ff09723e */ /* 0x000fe400024050ff */
[----:B------:R-:W-:Y:S01]  /*67a0*/  ISETP.GT.AND P0, PT, R3, 0x61, PT ;  /* 0x000000610300780c */ /* 0x000fe20003f04270 */
[----:B-1----:R-:W-:Y:S01]  /*67b0*/  FMUL R13, R74, R88 ;  /* 0x000000584a0d7220 */ /* 0x002fe20000400000 */
[----:B------:R-:W-:Y:S01]  /*67c0*/  F2FP.TF32.F32.PACK_B R83, R83 ;  /* 0x00000053ff53723e */ /* 0x000fe200024050ff */
[----:B------:R0:W-:Y:S01]  /*67d0*/  @P4 STG.E desc[UR36][R4.64+0x160], R9 ;  /* 0x0001600904004986 */ /* 0x0001e2000c101924 */
[----:B------:R-:W-:-:S02]  /*67e0*/  F2FP.TF32.F32.PACK_B R85, R85 ;  /* 0x00000055ff55723e */ /* 0x000fc400024050ff */
        /* <DEDUP_REMOVED lines=13> */
[----:B-1----:R-:W-:Y:S02]  /*68c0*/  FMUL R11, R78, R88 ;  /* 0x000000584e0b7220 */ /* 0x002fe40000400000 */
[----:B------:R0:W-:Y:S03]  /*68d0*/  @P4 STG.E desc[UR36][R4.64+0x180], R9 ;  /* 0x0001800904004986 */ /* 0x0001e6000c101924 */
[----:B------:R-:W-:Y:S01]  /*68e0*/  F2FP.TF32.F32.PACK_B R11, R11 ;  /* 0x0000000bff0b723e */ /* 0x000fe200024050ff */
[----:B------:R-:W-:Y:S01]  /*68f0*/  @P2 STG.E desc[UR36][R4.64+0x184], R73 ;  /* 0x0001844904002986 */ /* 0x000fe2000c101924 */
[----:B------:R-:W-:-:S03]  /*6900*/  ISETP.GT.AND P2, PT, R3, 0x68, PT ;  /* 0x000000680300780c */ /* 0x000fc60003f44270 */
[----:B------:R1:W-:Y:S01]  /*6910*/  @P1 STG.E desc[UR36][R6.64+0x180], R13 ;  /* 0x0001800d06001986 */ /* 0x0003e2000c101924 */
[C---:B------:R-:W-:Y:S02]  /*6920*/  ISETP.GT.AND P4, PT, R0.reuse, RZ, P2 ;  /* 0x000000ff0000720c */ /* 0x040fe40001784270 */
[----:B------:R-:W-:Y:S01]  /*6930*/  ISETP.GT.AND P1, PT, R0, RZ, P0 ;  /* 0x000000ff0000720c */ /* 0x000fe20000724270 */
[-C--:B0-----:R-:W-:Y:S01]  /*6940*/  FMUL R9, R76, R88.reuse ;  /* 0x000000584c097220 */ /* 0x081fe20000400000 */
[C---:B------:R-:W-:Y:S01]  /*6950*/  ISETP.GT.AND P2, PT, R0.reuse, 0x8, P2 ;  /* 0x000000080000780c */ /* 0x040fe20001744270 */
[----:B------:R-:W-:Y:S01]  /*6960*/  @P3 STG.E desc[UR36][R6.64+0x184], R75 ;  /* 0x0001844b06003986 */ /* 0x000fe2000c101924 */
[----:B------:R-:W-:Y:S02]  /*6970*/  ISETP.GT.AND P3, PT, R3, 0x71, PT ;  /* 0x000000710300780c */ /* 0x000fe40003f64270 */
[----:B------:R-:W-:Y:S02]  /*6980*/  F2FP.TF32.F32.PACK_B R9, R9 ;  /* 0x00000009ff09723e */ /* 0x000fe400024050ff */
[----:B------:R-:W-:Y:S01]  /*6990*/  ISETP.GT.AND P0, PT, R0, 0x8, P0 ;  /* 0x000000080000780c */ /* 0x000fe20000704270 */
[----:B-1----:R-:W-:-:S02]  /*69a0*/  FMUL R13, R80, R88 ;  /* 0x00000058500d7220 */ /* 0x002fc40000400000 */
        /* <DEDUP_REMOVED lines=14> */
[----:B------:R-:W-:Y:S01]  /*6a90*/  @P4 STG.E desc[UR36][R4.64+0x1c0], R13 ;  /* 0x0001c00d04004986 */ /* 0x000fe2000c101924 */
[----:B------:R-:W-:Y:S01]  /*6aa0*/  ISETP.GT.AND P4, PT, R3, 0x79, PT ;  /* 0x000000790300780c */ /* 0x000fe20003f84270 */
[----:B------:R-:W-:Y:S01]  /*6ab0*/  FMUL R3, R84, R88 ;  /* 0x0000005854037220 */ /* 0x000fe20000400000 */
[----:B------:R-:W-:Y:S01]  /*6ac0*/  F2FP.TF32.F32.PACK_B R11, R11 ;  /* 0x0000000bff0b723e */ /* 0x000fe200024050ff */
[----:B------:R-:W-:Y:S01]  /*6ad0*/  @P2 STG.E desc[UR36][R4.64+0x1c4], R81 ;  /* 0x0001c45104002986 */ /* 0x000fe2000c101924 */
[C---:B------:R-:W-:Y:S02]  /*6ae0*/  ISETP.GT.AND P2, PT, R0.reuse, RZ, P4 ;  /* 0x000000ff0000720c */ /* 0x040fe40002744270 */
[C---:B------:R-:W-:Y:S01]  /*6af0*/  ISETP.GT.AND P4, PT, R0.reuse, 0x8, P4 ;  /* 0x000000080000780c */ /* 0x040fe20002784270 */
[----:B------:R-:W-:Y:S01]  /*6b00*/  @P1 STG.E desc[UR36][R6.64+0x1c0], R9 ;  /* 0x0001c00906001986 */ /* 0x000fe2000c101924 */
[C---:B------:R-:W-:Y:S02]  /*6b10*/  ISETP.GT.AND P1, PT, R0.reuse, RZ, P0 ;  /* 0x000000ff0000720c */ /* 0x040fe40000724270 */
[----:B------:R-:W-:Y:S01]  /*6b20*/  ISETP.GT.AND P0, PT, R0, 0x8, P0 ;  /* 0x000000080000780c */ /* 0x000fe20000704270 */
[----:B------:R-:W-:Y:S01]  /*6b30*/  @P3 STG.E desc[UR36][R6.64+0x1c4], R83 ;  /* 0x0001c45306003986 */ /* 0x000fe2000c101924 */
[----:B------:R-:W-:-:S09]  /*6b40*/  F2FP.TF32.F32.PACK_B R3, R3 ;  /* 0x00000003ff03723e */ /* 0x000fd200024050ff */
[----:B------:R-:W-:Y:S04]  /*6b50*/  @P1 STG.E desc[UR36][R4.64+0x1e0], R3 ;  /* 0x0001e00304001986 */ /* 0x000fe8000c101924 */
[----:B------:R0:W-:Y:S02]  /*6b60*/  @P2 STG.E desc[UR36][R4.64+0x1e4], R85 ;  /* 0x0001e45504002986 */ /* 0x0001e4000c101924 */
[----:B0-----:R-:W-:Y:S02]  /*6b70*/  @P0 IMAD.MOV.U32 R4, RZ, RZ, R6 ;  /* 0x000000ffff040224 */ /* 0x001fe400078e0006 */
[----:B------:R-:W-:-:S05]  /*6b80*/  @P0 IMAD.MOV.U32 R5, RZ, RZ, R7 ;  /* 0x000000ffff050224 */ /* 0x000fca00078e0007 */
[----:B------:R0:W-:Y:S04]  /*6b90*/  @P0 STG.E desc[UR36][R4.64+0x1e0], R11 ;  /* 0x0001e00b04000986 */ /* 0x0001e8000c101924 */
[----:B------:R0:W-:Y:S02]  /*6ba0*/  @P4 STG.E desc[UR36][R6.64+0x1e4], R87 ;  /* 0x0001e45706004986 */ /* 0x0001e4000c101924 */
.L_x_170:
[----:B------:R-:W-:Y:S05]  /*6bb0*/  BSYNC B0 ;  /* 0x0000000000007941 */ /* 0x000fea0003800000 */
.L_x_44:
[----:B0-----:R-:W-:Y:S01]  /*6bc0*/  IMAD.U32 R3, RZ, RZ, UR52 ;  /* 0x00000034ff037e24 */ /* 0x001fe2000f8e00ff */
[----:B------:R-:W-:Y:S01]  /*6bd0*/  ULDC.64 UR4, c[0x0][0x650] ;  /* 0x0001940000047ab9 */ /* 0x000fe20000000a00 */
[----:B------:R0:W-:Y:S01]  /*6be0*/  SYNCS.ARRIVE.TRANS64.A1T0 RZ, [R102+UR47], RZ ;  /* 0x000000ff66ff79a7 */ /* 0x0001e2000810002f */
[----:B------:R-:W-:Y:S01]  /*6bf0*/  PRMT R0, RZ, 0x7610, R0 ;  /* 0x00007610ff007816 */ /* 0x000fe20000000000 */
[----:B------:R-:W-:Y:S01]  /*6c00*/  IMAD.MOV.U32 R22, RZ, RZ, -0x1 ;  /* 0xffffffffff167424 */ /* 0x000fe200078e00ff */
[----:B------:R-:W-:Y:S01]  /*6c10*/  LEA R16, P0, R3, R16, 0x1 ;  /* 0x0000001003107211 */ /* 0x000fe200078008ff */
[----:B-----5:R-:W-:Y:S02]  /*6c20*/  IMAD.MOV.U32 R18, RZ, RZ, -0x1 ;  /* 0xffffffffff127424 */ /* 0x020fe400078e00ff */
[----:B------:R-:W-:Y:S01]  /*6c30*/  IMAD.MOV.U32 R19, RZ, RZ, -0x1 ;  /* 0xffffffffff137424 */ /* 0x000fe200078e00ff */
[----:B------:R-:W-:Y:S02]  /*6c40*/  IADD3.X R17, R17, UR44, RZ, P0, !PT ;  /* 0x0000002c11117c10 */ /* 0x000fe400087fe4ff */
[----:B------:R-:W-:-:S04]  /*6c50*/  ISETP.GE.U32.AND P0, PT, R16, UR4, PT ;  /* 0x0000000410007c0c */ /* 0x000fc8000bf06070 */
[----:B------:R-:W-:-:S13]  /*6c60*/  ISETP.GE.U32.AND.EX P0, PT, R17, UR5, PT, P0 ;  /* 0x0000000511007c0c */ /* 0x000fda000bf06100 */
[----:B0-----:R-:W-:Y:S05]  /*6c70*/  @P0 BRA `(.L_x_171) ;  /* 0x00000004004c0947 */ /* 0x001fea0003800000 */
[----:B---3--:R-:W0:Y:S01]  /*6c80*/  LDC.64 R10, c[0x0][0x628] ;  /* 0x00018a00ff0a7b82 */ /* 0x008e220000000a00 */
[----:B------:R-:W3:Y:S01]  /*6c90*/  S2R R12, SR_CTAID.X ;  /* 0x00000000000c7919 */ /* 0x000ee20000002500 */
[----:B------:R-:W-:Y:S02]  /*6ca0*/  IMAD.MOV.U32 R8, RZ, RZ, R16 ;  /* 0x000000ffff087224 */ /* 0x000fe400078e0010 */
[----:B------:R-:W-:Y:S01]  /*6cb0*/  IMAD.MOV.U32 R9, RZ, RZ, R17 ;  /* 0x000000ffff097224 */ /* 0x000fe200078e0011 */
[----:B------:R-:W0:Y:S03]  /*6cc0*/  S2R R18, SR_CTAID.Y ;  /* 0x0000000000127919 */ /* 0x000e260000002600 */
[----:B------:R-:W1:Y:S08]  /*6cd0*/  LDC R0, c[0x0][0x630] ;  /* 0x00018c00ff007b82 */ /* 0x000e700000000800 */
[----:B------:R-:W1:Y:S01]  /*6ce0*/  LDC.64 R14, c[0x0][0x620] ;  /* 0x00018800ff0e7b82 */ /* 0x000e620000000a00 */
[----:B0-----:R-:W-:-:S04]  /*6cf0*/  ISETP.NE.U32.AND P0, PT, R10, RZ, PT ;  /* 0x000000ff0a00720c */ /* 0x001fc80003f05070 */
[----:B------:R-:W-:-:S13]  /*6d00*/  ISETP.NE.AND.EX P0, PT, R11, RZ, PT, P0 ;  /* 0x000000ff0b00720c */ /* 0x000fda0003f05300 */
[----:B-1-3--:R-:W-:Y:S05]  /*6d10*/  @!P0 BRA `(.L_x_172) ;  /* 0x0000000000288947 */ /* 0x00afea0003800000 */
[----:B------:R-:W0:Y:S02]  /*6d20*/  LDC R3, c[0x0][0x634] ;  /* 0x00018d00ff037b82 */ /* 0x000e240000000800 */
[----:B0-----:R-:W-:-:S05]  /*6d30*/  IADD3 R3, P0, R16, R3, RZ ;  /* 0x0000000310037210 */ /* 0x001fca0007f1e0ff */
[----:B------:R-:W-:-:S04]  /*6d40*/  IMAD.X R13, RZ, RZ, R17, P0 ;  /* 0x000000ffff0d7224 */ /* 0x000fc800000e0611 */
[----:B------:R-:W-:-:S04]  /*6d50*/  IMAD.WIDE.U32 R4, R13, R10, RZ ;  /* 0x0000000a0d047225 */ /* 0x000fc800078e00ff */
[----:B----4-:R-:W-:-:S04]  /*6d60*/  IMAD.WIDE.U32 R6, P0, R3, R11, R4 ;  /* 0x0000000b03067225 */ /* 0x010fc80007800004 */
[----:B------:R-:W-:-:S04]  /*6d70*/  IMAD.WIDE.U32 R4, R3, R10, RZ ;  /* 0x0000000a03047225 */ /* 0x000fc800078e00ff */
[----:B------:R-:W-:Y:S01]  /*6d80*/  IMAD.X R9, RZ, RZ, RZ, P0 ;  /* 0x000000ffff097224 */ /* 0x000fe200000e06ff */
[----:B------:R-:W-:Y:S01]  /*6d90*/  IADD3 RZ, P0, R5, R6, RZ ;  /* 0x0000000605ff7210 */ /* 0x000fe20007f1e0ff */
[----:B------:R-:W-:-:S04]  /*6da0*/  IMAD.MOV.U32 R8, RZ, RZ, R7 ;  /* 0x000000ffff087224 */ /* 0x000fc800078e0007 */
[----:B------:R-:W-:-:S08]  /*6db0*/  IMAD.WIDE.U32.X R8, R13, R11, R8, P0 ;  /* 0x0000000b0d087225 */ /* 0x000fd000000e0408 */
.L_x_172:
[-CC-:B------:R-:W-:Y:S01]  /*6dc0*/  SHF.R.U64 R19, R8, R0.reuse, R9.reuse ;  /* 0x0000000008137219 */ /* 0x180fe20000001209 */
[----:B------:R-:W0:Y:S01]  /*6dd0*/  LDC.64 R24, c[0x0][0x640] ;  /* 0x00019000ff187b82 */ /* 0x000e220000000a00 */
[----:B------:R-:W-:Y:S01]  /*6de0*/  SHF.R.U32.HI R0, RZ, R0, R9 ;  /* 0x00000000ff007219 */ /* 0x000fe20000011609 */
[----:B------:R-:W-:Y:S01]  /*6df0*/  ULDC UR4, c[0x0][0x150] ;  /* 0x0000540000047ab9 */ /* 0x000fe20000000800 */
[----:B------:R-:W-:Y:S02]  /*6e00*/  IADD3 R3, P0, RZ, -R19, RZ ;  /* 0x80000013ff037210 */ /* 0x000fe40007f1e0ff */
[----:B----4-:R-:W-:-:S03]  /*6e10*/  I2FP.F32.U32 R7, R12 ;  /* 0x0000000c00077245 */ /* 0x010fc60000201000 */
[----:B------:R-:W1:Y:S01]  /*6e20*/  LDC R6, c[0x0][0x618] ;  /* 0x00018600ff067b82 */ /* 0x000e620000000800 */
[----:B------:R-:W-:Y:S02]  /*6e30*/  IMAD.X R5, RZ, RZ, ~R0, P0 ;  /* 0x000000ffff057224 */ /* 0x000fe400000e0e00 */
[----:B------:R-:W-:Y:S01]  /*6e40*/  FMUL R7, R7, UR4 ;  /* 0x0000000407077c20 */ /* 0x000fe20008400000 */
[----:B------:R-:W-:Y:S01]  /*6e50*/  ULDC UR4, c[0x0][0x154] ;  /* 0x0000550000047ab9 */ /* 0x000fe20000000800 */
[-C--:B------:R-:W-:Y:S02]  /*6e60*/  IMAD R0, R5, R14.reuse, RZ ;  /* 0x0000000e05007224 */ /* 0x080fe400078e02ff */
[C---:B------:R-:W-:Y:S01]  /*6e70*/  IMAD.WIDE.U32 R4, R3.reuse, R14, R16 ;  /* 0x0000000e03047225 */ /* 0x040fe200078e0010 */
[----:B------:R-:W3:Y:S01]  /*6e80*/  LDC R11, c[0x0][0x608] ;  /* 0x00018200ff0b7b82 */ /* 0x000ee20000000800 */
[----:B------:R-:W4:Y:S02]  /*6e90*/  F2I.U32.TRUNC.NTZ R7, R7 ;  /* 0x0000000700077305 */ /* 0x000f24000020f000 */
[----:B------:R-:W-:-:S04]  /*6ea0*/  IMAD R3, R3, R15, R0 ;  /* 0x0000000f03037224 */ /* 0x000fc800078e0200 */
[----:B------:R-:W-:Y:S01]  /*6eb0*/  IMAD.IADD R3, R5, 0x1, R3 ;  /* 0x0000000105037824 */ /* 0x000fe200078e0203 */
[----:B------:R-:W5:Y:S01]  /*6ec0*/  LDC R8, c[0x0][0x658] ;  /* 0x00019600ff087b82 */ /* 0x000f620000000800 */
[----:B------:R-:W-:Y:S02]  /*6ed0*/  I2FP.F32.U32 R5, R18 ;  /* 0x0000001200057245 */ /* 0x000fe40000201000 */
[----:B0-----:R-:W-:-:S04]  /*6ee0*/  ISETP.NE.U32.AND P0, PT, R24, RZ, PT ;  /* 0x000000ff1800720c */ /* 0x001fc80003f05070 */
[----:B------:R-:W-:Y:S01]  /*6ef0*/  ISETP.NE.AND.EX P0, PT, R25, RZ, PT, P0 ;  /* 0x000000ff1900720c */ /* 0x000fe20003f05300 */
[----:B------:R-:W0:Y:S01]  /*6f00*/  LDC R9, c[0x0][0x144] ;  /* 0x00005100ff097b82 */ /* 0x000e220000000800 */
[-C--:B-1----:R-:W-:Y:S01]  /*6f10*/  SHF.R.U32.HI R0, RZ, R6.reuse, R3 ;  /* 0x00000006ff007219 */ /* 0x082fe20000011603 */
[----:B----4-:R-:W-:Y:S01]  /*6f20*/  IMAD.MOV R7, RZ, RZ, -R7 ;  /* 0x000000ffff077224 */ /* 0x010fe200078e0a07 */
[----:B------:R-:W-:Y:S01]  /*6f30*/  SHF.R.U64 R13, R4, R6, R3 ;  /* 0x00000006040d7219 */ /* 0x000fe20000001203 */
[----:B------:R-:W-:-:S04]  /*6f40*/  FMUL R6, R5, UR4 ;  /* 0x0000000405067c20 */ /* 0x000fc80008400000 */
[----:B------:R-:W1:Y:S01]  /*6f50*/  LDC R21, c[0x0][0x148] ;  /* 0x00005200ff157b82 */ /* 0x000e620000000800 */
[-CC-:B---3--:R-:W-:Y:S02]  /*6f60*/  SHF.R.U64 R10, R13, R11.reuse, R0.reuse ;  /* 0x0000000b0d0a7219 */ /* 0x188fe40000001200 */
[----:B------:R-:W-:Y:S02]  /*6f70*/  SHF.R.U32.HI R3, RZ, R11, R0 ;  /* 0x0000000bff037219 */ /* 0x000fe40000011600 */
[----:B------:R3:W4:Y:S03]  /*6f80*/  F2I.U32.TRUNC.NTZ R0, R6 ;  /* 0x0000000600007305 */ /* 0x000726000020f000 */
[----:B------:R-:W1:Y:S01]  /*6f90*/  LDC R14, c[0x0][0x648] ;  /* 0x00019200ff0e7b82 */ /* 0x000e620000000800 */
[-CC-:B-----5:R-:W-:Y:S02]  /*6fa0*/  SHF.R.U64 R15, R10, R8.reuse, R3.reuse ;  /* 0x000000080a0f7219 */ /* 0x1a0fe40000001203 */
[----:B------:R-:W-:-:S03]  /*6fb0*/  SHF.R.U32.HI R5, RZ, R8, R3 ;  /* 0x00000008ff057219 */ /* 0x000fc60000011603 */
[----:B------:R-:W-:Y:S02]  /*6fc0*/  IMAD.MOV.U32 R4, RZ, RZ, R15 ;  /* 0x000000ffff047224 */ /* 0x000fe400078e000f */
[----:B------:R-:W1:Y:S01]  /*6fd0*/  LDC R20, c[0x0][0x638] ;  /* 0x00018e00ff147b82 */ /* 0x000e620000000800 */
[----:B0-----:R-:W-:-:S07]  /*6fe0*/  IMAD R23, R9, R7, R12 ;  /* 0x0000000709177224 */ /* 0x001fce00078e020c */
[----:B------:R-:W0:Y:S08]  /*6ff0*/  LDC R26, c[0x0][0x610] ;  /* 0x00018400ff1a7b82 */ /* 0x000e300000000800 */
[----:B------:R-:W0:Y:S01]  /*7000*/  LDC R27, c[0x0][0x600] ;  /* 0x00018000ff1b7b82 */ /* 0x000e220000000800 */
[----:B---34-:R-:W-:Y:S05]  /*7010*/  @!P0 BRA `(.L_x_173) ;  /* 0x0000000000288947 */ /* 0x018fea0003800000 */
[----:B------:R-:W3:Y:S02]  /*7020*/  LDC R4, c[0x0][0x64c] ;  /* 0x00019300ff047b82 */ /* 0x000ee40000000800 */
[----:B---3--:R-:W-:-:S05]  /*7030*/  IADD3 R3, P0, R15, R4, RZ ;  /* 0x000000040f037210 */ /* 0x008fca0007f1e0ff */
        /* <DEDUP_REMOVED lines=8> */
.L_x_173:
[----:B------:R-:W-:Y:S02]  /*70c0*/  ISETP.NE.AND P0, PT, R2, 0x1, PT ;  /* 0x000000010200780c */ /* 0x000fe40003f05270 */
[----:B-1----:R-:W-:Y:S01]  /*70d0*/  SHF.R.U64 R3, R4, R14, R5 ;  /* 0x0000000e04037219 */ /* 0x002fe20000001205 */
[----:B------:R-:W-:Y:S01]  /*70e0*/  IMAD.MOV R5, RZ, RZ, -R0 ;  /* 0x000000ffff057224 */ /* 0x000fe200078e0a00 */
[----:B------:R-:W-:-:S03]  /*70f0*/  LOP3.LUT R0, R10, R99, RZ, 0xc0, !PT ;  /* 0x000000630a007212 */ /* 0x000fc600078ec0ff */
[----:B------:R-:W-:Y:S02]  /*7100*/  IMAD.MOV R4, RZ, RZ, -R3 ;  /* 0x000000ffff047224 */ /* 0x000fe400078e0a03 */
[----:B------:R-:W-:Y:S01]  /*7110*/  IMAD R22, R95, R3, R0 ;  /* 0x000000035f167224 */ /* 0x000fe200078e0200 */
[----:B------:R-:W-:Y:S01]  /*7120*/  LOP3.LUT R3, R13, R98, RZ, 0xc0, !PT ;  /* 0x000000620d037212 */ /* 0x000fe200078ec0ff */
[----:B------:R-:W-:Y:S02]  /*7130*/  IMAD R0, R4, R20, R15 ;  /* 0x0000001404007224 */ /* 0x000fe400078e020f */
[----:B------:R-:W-:Y:S02]  /*7140*/  @P0 IMAD R23, R21, R5, R18 ;  /* 0x0000000515170224 */ /* 0x000fe400078e0212 */
[----:B0-----:R-:W-:Y:S02]  /*7150*/  IMAD R3, R0, R27, R3 ;  /* 0x0000001b00037224 */ /* 0x001fe400078e0203 */
[----:B------:R-:W-:-:S02]  /*7160*/  IMAD R22, R22, R26, R23 ;  /* 0x0000001a16167224 */ /* 0x000fc400078e0217 */
[----:B------:R-:W-:-:S03]  /*7170*/  IMAD.MOV.U32 R4, RZ, RZ, 0x1 ;  /* 0x00000001ff047424 */ /* 0x000fc600078e00ff */
[----:B------:R-:W-:Y:S02]  /*7180*/  SEL R18, R3, R22, !P0 ;  /* 0x0000001603127207 */ /* 0x000fe40004000000 */
[----:B------:R-:W-:Y:S02]  /*7190*/  PRMT R0, R4, 0x7610, R0 ;  /* 0x0000761004007816 */ /* 0x000fe40000000000 */
[----:B------:R-:W-:-:S07]  /*71a0*/  SEL R22, R22, R3, !P0 ;  /* 0x0000000316167207 */ /* 0x000fce0004000000 */
.L_x_171:
[----:B------:R-:W-:Y:S01]  /*71b0*/  LOP3.LUT P0, RZ, R0, 0xff, RZ, 0xc0, !PT ;  /* 0x000000ff00ff7812 */ /* 0x000fe2000780c0ff */
[----:B------:R-:W-:Y:S01]  /*71c0*/  UIMAD.WIDE.U32 UR4, UR39, 0x38e38e39, URZ ;  /* 0x38e38e39270478a5 */ /* 0x000fe2000f8e003f */
[----:B------:R-:W-:-:S03]  /*71d0*/  LOP3.LUT R112, R112, 0x1, RZ, 0x3c, !PT ;  /* 0x0000000170707812 */ /* 0x000fc600078e3cff */
[----:B------:R-:W-:-:S04]  /*71e0*/  USHF.R.U32.HI UR4, URZ, 0x1, UR5 ;  /* 0x000000013f047899 */ /* 0x000fc80008011605 */
[----:B------:R-:W-:-:S04]  /*71f0*/  UIMAD UR39, UR4, -0x9, UR39 ;  /* 0xfffffff7042778a4 */ /* 0x000fc8000f8e0227 */
[----:B------:R-:W-:Y:S08]  /*7200*/  @P0 BRA `(.L_x_174) ;  /* 0xffffffa4001c0947 */ /* 0x000ff0000383ffff */
[----:B------:R-:W-:Y:S05]  /*7210*/  EXIT ;  /* 0x000000000000794d */ /* 0x000fea0003800000 */
.L_x_14:
[----:B------:R-:W-:-:S08]  /*7220*/  ISETP.NE.AND P0, PT, RZ, UR4, PT ;  /* 0x00000004ff007c0c */ /* 0x000fd0000bf05270 */
[----:B------:R-:W0:-:S00]  /*7230*/  USETMAXREG.DEALLOC.CTAPOOL 0x28 ;  /* 0x00000028000079c8 */ /* 0x000e0000080e0500 */
[----:B------:R-:W-:Y:S05]  /*7240*/  @P0 EXIT ;  /* 0x000000000000094d */ /* 0x000fea0003800000 */
[----:B0-----:R-:W-:Y:S01]  /*7250*/  LOP3.LUT P0, RZ, R3, 0xff, RZ, 0xc0, !PT ;  /* 0x000000ff03ff7812 */ /* 0x001fe2000780c0ff */
[----:B------:R-:W-:Y:S02]  /*7260*/  IMAD.MOV.U32 R24, RZ, RZ, 0x1 ;  /* 0x00000001ff187424 */ /* 0x000fe400078e00ff */
[----:B------:R-:W-:-:S10]  /*7270*/  IMAD.MOV.U32 R25, RZ, RZ, RZ ;  /* 0x000000ffff197224 */ /* 0x000fd400078e00ff */
[----:B------:R-:W-:Y:S05]  /*7280*/  @!P0 BRA `(.L_x_175) ;  /* 0x0000001000588947 */ /* 0x000fea0003800000 */
[C---:B------:R-:W-:Y:S01]  /*7290*/  ISETP.NE.AND P1, PT, R23.reuse, RZ, PT ;  /* 0x000000ff1700720c */ /* 0x040fe20003f25270 */
[----:B------:R-:W-:Y:S01]  /*72a0*/  ULDC UR37, c[0x0][0x658] ;  /* 0x0001960000257ab9 */ /* 0x000fe20000000800 */
[----:B------:R-:W-:Y:S01]  /*72b0*/  LOP3.LUT P0, RZ, R0, 0x1f, RZ, 0xc0, !PT ;  /* 0x0000001f00ff7812 */ /* 0x000fe2000780c0ff */
[----:B------:R-:W-:Y:S01]  /*72c0*/  UMOV UR4, 0xffffffff ;  /* 0xffffffff00047882 */ /* 0x000fe20000000000 */
[----:B------:R-:W-:Y:S01]  /*72d0*/  LOP3.LUT R26, R26, 0xfffffffe, RZ, 0xc0, !PT ;  /* 0xfffffffe1a1a7812 */ /* 0x000fe200078ec0ff */
[----:B------:R-:W-:Y:S01]  /*72e0*/  BSSY B7, `(.L_x_175) ;  /* 0x0000110000077945 */ /* 0x000fe20003800000 */
[----:B------:R-:W-:Y:S01]  /*72f0*/  ISETP.NE.OR P0, PT, R23, RZ, !P0 ;  /* 0x000000ff1700720c */ /* 0x000fe20004705670 */
[----:B------:R-:W-:Y:S01]  /*7300*/  USHF.L.U32 UR4, UR4, UR37, URZ ;  /* 0x0000002504047299 */ /* 0x000fe2000800063f */
[----:B------:R-:W-:Y:S01]  /*7310*/  IMAD.MOV.U32 R27, RZ, RZ, 0x1 ;  /* 0x00000001ff1b7424 */ /* 0x000fe200078e00ff */
[----:B------:R-:W-:Y:S01]  /*7320*/  ULDC UR39, c[0x0][0x600] ;  /* 0x0001800000277ab9 */ /* 0x000fe20000000800 */
[----:B------:R-:W-:Y:S01]  /*7330*/  IMAD.MOV.U32 R24, RZ, RZ, 0x1 ;  /* 0x00000001ff187424 */ /* 0x000fe200078e00ff */
[----:B------:R-:W-:Y:S01]  /*7340*/  UMOV UR5, 0x1 ;  /* 0x0000000100057882 */ /* 0x000fe20000000000 */
[----:B------:R-:W-:Y:S01]  /*7350*/  IMAD.MOV.U32 R25, RZ, RZ, RZ ;  /* 0x000000ffff197224 */ /* 0x000fe200078e00ff */
[----:B------:R-:W-:Y:S01]  /*7360*/  @P1 LOP3.LUT R26, R26, 0x1, RZ, 0xfc, !PT ;  /* 0x000000011a1a1812 */ /* 0x000fe200078efcff */
[----:B------:R-:W-:-:S02]  /*7370*/  UIADD3 UR48, UR46, 0x1, URZ ;  /* 0x000000012e307890 */ /* 0x000fc4000fffe03f */
[----:B------:R-:W-:Y:S01]  /*7380*/  ULOP3.LUT UR47, UR49, 0x2, URZ, 0xfc, !UPT ;  /* 0x00000002312f7892 */ /* 0x000fe2000f8efc3f */
[----:B------:R-:W-:Y:S01]  /*7390*/  LOP3.LUT R26, R26, 0xfffffffb, RZ, 0xc0, !PT ;  /* 0xfffffffb1a1a7812 */ /* 0x000fe200078ec0ff */
[----:B------:R-:W-:Y:S02]  /*73a0*/  UIADD3 UR39, UR39, -0x1, URZ ;  /* 0xffffffff27277890 */ /* 0x000fe4000fffe03f */
[----:B------:R-:W-:Y:S01]  /*73b0*/  USHF.L.U32 UR37, UR5, UR37, URZ ;  /* 0x0000002505257299 */ /* 0x000fe2000800063f */
[----:B------:R-:W-:Y:S01]  /*73c0*/  @P0 LOP3.LUT R26, R26, 0x4, RZ, 0xfc, !PT ;  /* 0x000000041a1a0812 */ /* 0x000fe200078efcff */
[----:B------:R-:W-:Y:S01]  /*73d0*/  ULOP3.LUT UR38, URZ, UR4, URZ, 0x33, !UPT ;  /* 0x000000043f267292 */ /* 0x000fe2000f8e333f */
[----:B------:R-:W-:-:S11]  /*73e0*/  ULDC.64 UR50, c[0x0][0x198] ;  /* 0x0000660000327ab9 */ /* 0x000fd60000000a00 */
.L_x_189:
[----:B------:R-:W-:-:S03]  /*73f0*/  UMOV UR4, 0xffffffff ;  /* 0xffffffff00047882 */ /* 0x000fc60000000000 */
[----:B------:R-:W-:Y:S05]  /*7400*/  BRA.DIV UR4, `(.L_x_176) ;  /* 0x0000001604f07947 */ /* 0x000fea000b800000 */
[----:B------:R-:W-:-:S13]  /*7410*/  ELECT P6, URZ, PT ;  /* 0x00000000003f782f */ /* 0x000fda00038c0000 */
.L_x_209:
[----:B------:R-:W-:Y:S04]  /*7420*/  BSSY B6, `(.L_x_177) ;  /* 0x0000089000067945 */ /* 0x000fe80003800000 */
[----:B------:R-:W-:Y:S05]  /*7430*/  @!P6 BRA `(.L_x_178) ;  /* 0x00000008001ce947 */ /* 0x000fea0003800000 */
[----:B------:R-:W0:Y:S01]  /*7440*/  S2R R3, SR_CgaCtaId ;  /* 0x0000000000037919 */ /* 0x000e220000008800 */
[----:B------:R-:W-:-:S04]  /*7450*/  MOV R28, 0x400 ;  /* 0x00000400001c7802 */ /* 0x000fc80000000f00 */
[----:B0-----:R-:W-:-:S05]  /*7460*/  LEA R28, R3, R28, 0x18 ;  /* 0x0000001c031c7211 */ /* 0x001fca00078ec0ff */
[----:B------:R-:W-:-:S05]  /*7470*/  VIADD R0, R28, 0x800 ;  /* 0x000008001c007836 */ /* 0x000fca0000000000 */
[----:B------:R-:W-:-:S13]  /*7480*/  LOP3.LUT P0, RZ, R0, 0x9f, RZ, 0xc0, !PT ;  /* 0x0000009f00ff7812 */ /* 0x000fda000780c0ff */
[----:B------:R-:W-:Y:S05]  /*7490*/  @!P0 BRA `(.L_x_179) ;  /* 0x0000000000408947 */ /* 0x000fea0003800000 */
[----:B------:R-:W-:Y:S01]  /*74a0*/  MOV R14, 0x0 ;  /* 0x00000000000e7802 */ /* 0x000fe20000000f00 */
[----:B------:R-:W-:Y:S01]  /*74b0*/  ULDC.64 UR4, c[0x4][0x70] ;  /* 0x01001c0000047ab9 */ /* 0x000fe20000000a00 */
[----:B------:R-:W-:Y:S01]  /*74c0*/  ULDC.64 UR6, c[0x4][0x8] ;  /* 0x0100020000067ab9 */ /* 0x000fe20000000a00 */
[----:B------:R-:W-:Y:S02]  /*74d0*/  IMAD.U32 R4, RZ, RZ, UR4 ;  /* 0x00000004ff047e24 */ /* 0x000fe4000f8e00ff */
[----:B------:R-:W-:Y:S01]  /*74e0*/  IMAD.U32 R5, RZ, RZ, UR5 ;  /* 0x00000005ff057e24 */ /* 0x000fe2000f8e00ff */
[----:B------:R-:W0:Y:S01]  /*74f0*/  LDC.64 R14, c[0x4][R14] ;  /* 0x010000000e0e7b82 */ /* 0x000e220000000a00 */
[----:B------:R-:W-:Y:S01]  /*7500*/  ULDC.64 UR4, c[0x4][0x78] ;  /* 0x01001e0000047ab9 */ /* 0x000fe20000000a00 */
[----:B------:R-:W-:Y:S02]  /*7510*/  IMAD.U32 R10, RZ, RZ, UR6 ;  /* 0x00000006ff0a7e24 */ /* 0x000fe4000f8e00ff */
[----:B------:R-:W-:-:S02]  /*7520*/  IMAD.U32 R6, RZ, RZ, UR4 ;  /* 0x00000004ff067e24 */ /* 0x000fc4000f8e00ff */
[----:B------:R-:W-:Y:S02]  /*7530*/  IMAD.U32 R7, RZ, RZ, UR5 ;  /* 0x00000005ff077e24 */ /* 0x000fe4000f8e00ff */
[----:B------:R-:W-:Y:S02]  /*7540*/  IMAD.U32 R11, RZ, RZ, UR7 ;  /* 0x00000007ff0b7e24 */ /* 0x000fe4000f8e00ff */
[----:B------:R-:W-:Y:S02]  /*7550*/  IMAD.MOV.U32 R8, RZ, RZ, 0x70 ;  /* 0x00000070ff087424 */ /* 0x000fe400078e00ff */
[----:B------:R-:W-:Y:S02]  /*7560*/  IMAD.MOV.U32 R12, RZ, RZ, 0x1 ;  /* 0x00000001ff0c7424 */ /* 0x000fe400078e00ff */
[----:B------:R-:W-:-:S07]  /*7570*/  IMAD.MOV.U32 R13, RZ, RZ, RZ ;  /* 0x000000ffff0d7224 */ /* 0x000fce00078e00ff */
[----:B------:R-:W-:-:S07]  /*7580*/  LEPC R20, `(.L_x_179) ;  /* 0x000000001014794e */ /* 0x000fce0000000000 */
[----:B0----5:R-:W-:Y:S05]  /*7590*/  CALL.ABS.NOINC R14 ;  /* 0x000000000e007343 */ /* 0x021fea0003c00000 */
.L_x_179:
        /* <DEDUP_REMOVED lines=19> */
.L_x_180:
[----:B------:R-:W0:Y:S02]  /*76d0*/  LDC R0, c[0x0][0x28c] ;  /* 0x0000a300ff007b82 */ /* 0x000e240000000800 */
[----:B0-----:R-:W-:-:S13]  /*76e0*/  ISETP.GE.AND P0, PT, R0, 0x1, PT ;  /* 0x000000010000780c */ /* 0x001fda0003f06270 */
[----:B------:R-:W-:Y:S05]  /*76f0*/  @!P0 BRA `(.L_x_178) ;  /* 0x00000004006c8947 */ /* 0x000fea0003800000 */
[----:B------:R-:W-:Y:S02]  /*7700*/  IMAD.SHL.U32 R22, R22, 0x40, RZ ;  /* 0x0000004016167824 */ /* 0x000fe400078e00ff */
[----:B------:R-:W-:Y:S02]  /*7710*/  IMAD.SHL.U32 R18, R18, 0x80, RZ ;  /* 0x0000008012127824 */ /* 0x000fe400078e00ff */
[----:B------:R-:W-:Y:S02]  /*7720*/  IMAD.MOV.U32 R6, RZ, RZ, RZ ;  /* 0x000000ffff067224 */ /* 0x000fe400078e00ff */
[----:B------:R-:W-:Y:S02]  /*7730*/  IMAD.U32 R8, RZ, RZ, UR48 ;  /* 0x00000030ff087e24 */ /* 0x000fe4000f8e00ff */
[----:B------:R-:W-:Y:S02]  /*7740*/  IMAD.MOV.U32 R0, RZ, RZ, R24 ;  /* 0x000000ffff007224 */ /* 0x000fe400078e0018 */
[----:B------:R-:W-:-:S02]  /*7750*/  IMAD.MOV.U32 R3, RZ, RZ, R25 ;  /* 0x000000ffff037224 */ /* 0x000fc400078e0019 */
[C---:B------:R-:W-:Y:S02]  /*7760*/  VIADD R9, R22.reuse, 0x8 ;  /* 0x0000000816097836 */ /* 0x040fe40000000000 */
[C---:B------:R-:W-:Y:S02]  /*7770*/  VIADD R10, R22.reuse, 0x10 ;  /* 0x00000010160a7836 */ /* 0x040fe40000000000 */
[C---:B------:R-:W-:Y:S02]  /*7780*/  VIADD R11, R22.reuse, 0x18 ;  /* 0x00000018160b7836 */ /* 0x040fe40000000000 */
[C---:B------:R-:W-:Y:S02]  /*7790*/  VIADD R12, R22.reuse, 0x20 ;  /* 0x00000020160c7836 */ /* 0x040fe40000000000 */
[C---:B------:R-:W-:Y:S02]  /*77a0*/  VIADD R13, R22.reuse, 0x28 ;  /* 0x00000028160d7836 */ /* 0x040fe40000000000 */
[----:B------:R-:W-:-:S02]  /*77b0*/  VIADD R14, R22, 0x30 ;  /* 0x00000030160e7836 */ /* 0x000fc40000000000 */
[----:B------:R-:W-:-:S07]  /*77c0*/  VIADD R15, R22, 0x38 ;  /* 0x00000038160f7836 */ /* 0x000fce0000000000 */
.L_x_184:
[----:B------:R-:W-:Y:S01]  /*77d0*/  IMAD R7, R3, 0x8, R28 ;  /* 0x0000000803077824 */ /* 0x000fe200078e021c */
[----:B------:R-:W-:Y:S02]  /*77e0*/  SHF.L.U32 R4, R0, 0x1f, RZ ;  /* 0x0000001f00047819 */ /* 0x000fe400000006ff */
[----:B------:R-:W-:Y:S02]  /*77f0*/  ISETP.NE.AND P1, PT, R23, RZ, PT ;  /* 0x000000ff1700720c */ /* 0x000fe40003f25270 */
[----:B------:R-:W0:Y:S11]  /*7800*/  SYNCS.PHASECHK.TRANS64.TRYWAIT P0, [R7+URZ+0x48], R4 ;  /* 0x00004804070075a7 */ /* 0x000e36000800017f */
[----:B------:R-:W1:Y:S01]  /*7810*/  @!P1 LDC R5, c[0x0][0x500] ;  /* 0x00014000ff059b82 */ /* 0x000e620000000800 */
[----:B0-----:R-:W-:Y:S05]  /*7820*/  @!P0 BRA `(.L_x_181) ;  /* 0x0000001400088947 */ /* 0x001fea0003800000 */
.L_x_210:
[----:B------:R-:W-:Y:S01]  /*7830*/  ISETP.NE.AND P0, PT, R23, RZ, PT ;  /* 0x000000ff1700720c */ /* 0x000fe20003f05270 */
[----:B------:R-:W-:-:S04]  /*7840*/  UPRMT UR4, UR47, 0x9910, URZ ;  /* 0x000099102f047896 */ /* 0x000fc8000800003f */
[----:B------:R-:W-:-:S08]  /*7850*/  UISETP.NE.AND UP0, UPT, UR4, 0x2, UPT ;  /* 0x000000020400788c */ /* 0x000fd0000bf05270 */
[----:B-1----:R1:W-:Y:S01]  /*7860*/  @!P0 SYNCS.ARRIVE.TRANS64 RZ, [R7+URZ], R5 ;  /* 0x0000000507ff89a7 */ /* 0x0023e2000800003f */
[----:B------:R-:W-:-:S13]  /*7870*/  PLOP3.LUT P0, PT, PT, PT, UP0, 0x80, 0x0 ;  /* 0x000000000000781c */ /* 0x000fda0003f0f008 */
[----:B-1----:R-:W-:Y:S05]  /*7880*/  @P0 BRA `(.L_x_182) ;  /* 0x0000000000040947 */ /* 0x002fea0003800000 */
[----:B------:R-:W-:Y:S01]  /*7890*/  BPT.TRAP 0x1 ;  /* 0x000000040000795c */ /* 0x000fe20000300000 */
.L_x_182:
[----:B------:R-:W-:-:S13]  /*78a0*/  LOP3.LUT P0, RZ, R26, 0x4, RZ, 0xc0, !PT ;  /* 0x000000041aff7812 */ /* 0x000fda000780c0ff */
[----:B------:R-:W-:Y:S05]  /*78b0*/  @P0 BRA `(.L_x_183) ;  /* 0x0000000000040947 */ /* 0x000fea0003800000 */
[----:B------:R-:W-:Y:S01]  /*78c0*/  BPT.TRAP 0x1 ;  /* 0x000000040000795c */ /* 0x000fe20000300000 */
.L_x_183:
[--C-:B0-----:R-:W-:Y:S01]  /*78d0*/  IMAD R4, R3, 0x2000, R28.reuse ;  /* 0x0000200003047824 */ /* 0x101fe200078e021c */
[----:B------:R-:W-:Y:S01]  /*78e0*/  R2UR UR33, R7 ;  /* 0x00000000072172ca */ /* 0x000fe200000e0000 */
[----:B------:R-:W-:Y:S01]  /*78f0*/  UIADD3 UR6, UP0, UR50, 0xf0, URZ ;  /* 0x000000f032067890 */ /* 0x000fe2000ff1e03f */
[----:B------:R-:W-:Y:S01]  /*7900*/  R2UR UR35, R6 ;  /* 0x00000000062372ca */ /* 0x000fe200000e0000 */
[----:B------:R-:W-:Y:S01]  /*7910*/  UMOV UR4, 0x0 ;  /* 0x0000000000047882 */ /* 0x000fe20000000000 */
[----:B------:R-:W-:Y:S01]  /*7920*/  R2UR UR21, R4 ;  /* 0x00000000041572ca */ /* 0x000fe200000e0000 */
[----:B------:R-:W-:Y:S01]  /*7930*/  IMAD R4, R3, 0x4000, R28 ;  /* 0x0000400003047824 */ /* 0x000fe200078e021c */
[----:B------:R-:W-:Y:S01]  /*7940*/  R2UR UR36, R19 ;  /* 0x00000000132472ca */ /* 0x000fe200000e0000 */
[----:B------:R-:W-:Y:S01]  /*7950*/  UIADD3.X UR7, URZ, UR51, URZ, UP0, !UPT ;  /* 0x000000333f077290 */ /* 0x000fe200087fe43f */
[----:B------:R-:W-:Y:S01]  /*7960*/  R2UR UR34, R22 ;  /* 0x00000000162272ca */ /* 0x000fe200000e0000 */
[----:B------:R-:W-:Y:S01]  /*7970*/  UMOV UR5, 0x10000000 ;  /* 0x1000000000057882 */ /* 0x000fe20000000000 */
[----:B------:R-:W-:Y:S01]  /*7980*/  R2UR UR26, R9 ;  /* 0x00000000091a72ca */ /* 0x000fe200000e0000 */
[----:B------:R-:W-:Y:S01]  /*7990*/  VIADD R8, R8, 0xffffffff ;  /* 0xffffffff08087836 */ /* 0x000fe20000000000 */
[----:B------:R-:W-:Y:S01]  /*79a0*/  R2UR UR18, R10 ;  /* 0x000000000a1272ca */ /* 0x000fe200000e0000 */
[----:B------:R-:W-:Y:S01]  /*79b0*/  UMOV UR25, UR33 ;  /* 0x0000002100197c82 */ /* 0x000fe20008000000 */
[----:B------:R-:W-:Y:S01]  /*79c0*/  R2UR UR10, R11 ;  /* 0x000000000b0a72ca */ /* 0x000fe200000e0000 */
[----:B------:R-:W-:Y:S01]  /*79d0*/  UMOV UR27, UR35 ;  /* 0x00000023001b7c82 */ /* 0x000fe20008000000 */
[----:B------:R-:W-:Y:S01]  /*79e0*/  R2UR UR13, R4 ;  /* 0x00000000040d72ca */ /* 0x000fe200000e0000 */
[----:B------:R-:W-:Y:S01]  /*79f0*/  UIADD3 UR32, UR21, 0x800, URZ ;  /* 0x0000080015207890 */ /* 0x000fe2000fffe03f */
[----:B------:R-:W-:Y:S01]  /*7a00*/  R2UR UR42, R12 ;  /* 0x000000000c2a72ca */ /* 0x000fe200000e0000 */
[----:B------:R-:W-:Y:S01]  /*7a10*/  UIADD3 UR24, UR21, 0xc00, URZ ;  /* 0x00000c0015187890 */ /* 0x000fe2000fffe03f */
[----:B------:R-:W-:Y:S01]  /*7a20*/  ISETP.GT.AND P1, PT, R8, 0x1, PT ;  /* 0x000000010800780c */ /* 0x000fe20003f24270 */
[----:B------:R-:W-:Y:S01]  /*7a30*/  UIADD3 UR16, UR21, 0x1000, URZ ;  /* 0x0000100015107890 */ /* 0x000fe2000fffe03f */
[----:B------:R-:W-:Y:S01]  /*7a40*/  VIADD R3, R3, 0x1 ;  /* 0x0000000103037836 */ /* 0x000fe20000000000 */
[----:B------:R-:W-:Y:S01]  /*7a50*/  UIADD3 UR8, UR21, 0x1400, URZ ;  /* 0x0000140015087890 */ /* 0x000fe2000fffe03f */
[----:B------:R-:W-:Y:S01]  /*7a60*/  VIADD R6, R6, 0x20 ;  /* 0x0000002006067836 */ /* 0x000fe20000000000 */
[----:B------:R-:W-:Y:S01]  /*7a70*/  UMOV UR28, UR36 ;  /* 0x00000024001c7c82 */ /* 0x000fe20008000000 */
[----:B------:R0:W-:Y:S01]  /*7a80*/  UTMALDG.3D [UR32], [UR6], desc[UR4] ;  /* 0x00000420060075b4 */ /* 0x0001e20008011000 */
[----:B------:R-:W-:Y:S01]  /*7a90*/  UMOV UR17, UR33 ;  /* 0x0000002100117c82 */ /* 0x000fe20008000000 */
[----:B------:R-:W-:Y:S01]  /*7aa0*/  UMOV UR19, UR35 ;  /* 0x0000002300137c82 */ /* 0x000fe20008000000 */
[----:B------:R-:W-:Y:S01]  /*7ab0*/  UMOV UR20, UR36 ;  /* 0x0000002400147c82 */ /* 0x000fe20008000000 */
[----:B------:R-:W-:Y:S01]  /*7ac0*/  UMOV UR9, UR33 ;  /* 0x0000002100097c82 */ /* 0x000fe20008000000 */
[----:B------:R-:W-:Y:S01]  /*7ad0*/  UMOV UR11, UR35 ;  /* 0x00000023000b7c82 */ /* 0x000fe20008000000 */
[----:B------:R-:W-:Y:S01]  /*7ae0*/  UMOV UR12, UR36 ;  /* 0x00000024000c7c82 */ /* 0x000fe20008000000 */
[----:B------:R-:W-:Y:S01]  /*7af0*/  UIADD3 UR14, UP0, UR50, 0x1f0, URZ ;  /* 0x000001f0320e7890 */ /* 0x000fe2000ff1e03f */
[----:B------:R1:W-:Y:S01]  /*7b00*/  UTMALDG.3D [UR24], [UR6], desc[UR4] ;  /* 0x00000418060075b4 */ /* 0x0003e20008011000 */
[----:B------:R-:W-:Y:S01]  /*7b10*/  UIADD3 UR40, UR21, 0x1800, URZ ;  /* 0x0000180015287890 */ /* 0x000fe2000fffe03f */
[----:B------:R-:W-:Y:S01]  /*7b20*/  ISETP.NE.AND P0, PT, R3, 0x9, PT ;  /* 0x000000090300780c */ /* 0x000fe20003f05270 */
[----:B------:R-:W-:Y:S01]  /*7b30*/  UIADD3.X UR15, URZ, UR51, URZ, UP0, !UPT ;  /* 0x000000333f0f7290 */ /* 0x000fe200087fe43f */
[----:B------:R-:W-:Y:S01]  /*7b40*/  UMOV UR41, UR33 ;  /* 0x0000002100297c82 */ /* 0x000fe20008000000 */
[----:B------:R-:W-:Y:S01]  /*7b50*/  UMOV UR43, UR35 ;  /* 0x00000023002b7c82 */ /* 0x000fe20008000000 */
[----:B------:R-:W-:Y:S01]  /*7b60*/  UMOV UR44, UR36 ;  /* 0x00000024002c7c82 */ /* 0x000fe20008000000 */
[----:B------:R2:W-:Y:S01]  /*7b70*/  UTMALDG.3D [UR16], [UR6], desc[UR4] ;  /* 0x00000410060075b4 */ /* 0x0005e20008011000 */
[----:B------:R-:W-:-:S02]  /*7b80*/  SEL R5, RZ, 0x1, P0 ;  /* 0x00000001ff057807 */ /* 0x000fc40000000000 */
[----:B------:R-:W-:Y:S02]  /*7b90*/  SEL R3, R3, RZ, P0 ;  /* 0x000000ff03037207 */ /* 0x000fe40000000000 */
[----:B------:R-:W-:Y:S02]  /*7ba0*/  LOP3.LUT R0, R0, R5, RZ, 0x3c, !PT ;  /* 0x0000000500007212 */ /* 0x000fe400078e3cff */
[----:B0-----:R-:W-:Y:S01]  /*7bb0*/  R2UR UR34, R13 ;  /* 0x000000000d2272ca */ /* 0x001fe200000e0000 */
[----:B------:R0:W-:Y:S01]  /*7bc0*/  UTMALDG.3D [UR8], [UR6], desc[UR4] ;  /* 0x00000408060075b4 */ /* 0x0001e20008011000 */
[----:B------:R-:W-:Y:S01]  /*7bd0*/  UIADD3 UR32, UR21, 0x1c00, URZ ;  /* 0x00001c0015207890 */ /* 0x000fe2000fffe03f */
[----:B-1----:R-:W-:Y:S01]  /*7be0*/  R2UR UR26, R14 ;  /* 0x000000000e1a72ca */ /* 0x002fe200000e0000 */
[----:B------:R-:W-:Y:S01]  /*7bf0*/  UIADD3 UR24, UR21, 0x2000, URZ ;  /* 0x0000200015187890 */ /* 0x000fe2000fffe03f */
[----:B------:R1:W-:Y:S01]  /*7c00*/  UTMALDG.3D [UR40], [UR6], desc[UR4] ;  /* 0x00000428060075b4 */ /* 0x0003e20008011000 */
[----:B--2---:R-:W-:Y:S01]  /*7c10*/  R2UR UR18, R15 ;  /* 0x000000000f1272ca */ /* 0x004fe200000e0000 */
[----:B------:R-:W-:-:S06]  /*7c20*/  UIADD3 UR16, UR21, 0x2400, URZ ;  /* 0x0000240015107890 */ /* 0x000fcc000fffe03f */
[----:B------:R1:W-:Y:S01]  /*7c30*/  UTMALDG.3D [UR32], [UR6], desc[UR4] ;  /* 0x00000420060075b4 */ /* 0x0003e20008011000 */
[----:B0-----:R-:W-:Y:S01]  /*7c40*/  R2UR UR11, R18 ;  /* 0x00000000120b72ca */ /* 0x001fe200000e0000 */
[----:B------:R-:W-:Y:S01]  /*7c50*/  UIADD3 UR8, UR13, 0x12800, URZ ;  /* 0x000128000d087890 */ /* 0x000fe2000fffe03f */
[----:B------:R1:W-:Y:S01]  /*7c60*/  UTMALDG.3D [UR24], [UR6], desc[UR4] ;  /* 0x00000418060075b4 */ /* 0x0003e20008011000 */
[----:B------:R-:W-:Y:S02]  /*7c70*/  UMOV UR10, UR35 ;  /* 0x00000023000a7c82 */ /* 0x000fe40008000000 */
[----:B------:R1:W-:Y:S08]  /*7c80*/  UTMALDG.3D [UR16], [UR6], desc[UR4] ;  /* 0x00000410060075b4 */ /* 0x0003f00008011000 */
[----:B------:R1:W-:Y:S02]  /*7c90*/  UTMALDG.3D [UR8], [UR14], desc[UR4] ;  /* 0x000004080e0075b4 */ /* 0x0003e40008011000 */
[----:B-1----:R-:W-:Y:S05]  /*7ca0*/  @P1 BRA `(.L_x_184) ;  /* 0xfffffff800c81947 */ /* 0x002fea000383ffff */
.L_x_178:
[----:B------:R-:W-:Y:S05]  /*7cb0*/  BSYNC B6 ;  /* 0x0000000000067941 */ /* 0x000fea0003800000 */
.L_x_177:
[----:B------:R-:W-:Y:S01]  /*7cc0*/  LOP3.LUT P2, RZ, R27, 0xff, RZ, 0xc0, !PT ;  /* 0x000000ff1bff7812 */ /* 0x000fe2000784c0ff */
[----:B------:R-:W-:Y:S01]  /*7cd0*/  VIADD R0, R25, UR46 ;  /* 0x0000002e19007c36 */ /* 0x000fe20008000000 */
[----:B------:R-:W-:Y:S01]  /*7ce0*/  ULDC.64 UR4, c[0x0][0x650] ;  /* 0x0001940000047ab9 */ /* 0x000fe20000000a00 */
[----:B------:R-:W-:Y:S01]  /*7cf0*/  IMAD.U32 R6, RZ, RZ, UR46 ;  /* 0x0000002eff067e24 */ /* 0x000fe2000f8e00ff */
[----:B------:R-:W-:Y:S01]  /*7d00*/  UISETP.GE.U32.AND UP0, UPT, UR46, 0x9, UPT ;  /* 0x000000092e00788c */ /* 0x000fe2000bf06070 */
[----:B------:R-:W-:Y:S01]  /*7d10*/  BSSY B0, `(.L_x_185) ;  /* 0x000006a000007945 */ /* 0x000fe20003800000 */
[----:B------:R-:W-:Y:S01]  /*7d20*/  ISETP.GT.U32.AND P0, PT, R0, 0x8, PT ;  /* 0x000000080000780c */ /* 0x000fe20003f04070 */
[----:B------:R-:W-:Y:S01]  /*7d30*/  IMAD.MOV.U32 R22, RZ, RZ, -0x1 ;  /* 0xffffffffff167424 */ /* 0x000fe200078e00ff */
[----:B------:R-:W-:Y:S01]  /*7d40*/  PRMT R27, RZ, 0x7610, R27 ;  /* 0x00007610ff1b7816 */ /* 0x000fe2000000001b */
[----:B------:R-:W-:Y:S01]  /*7d50*/  IMAD.MOV.U32 R18, RZ, RZ, -0x1 ;  /* 0xffffffffff127424 */ /* 0x000fe200078e00ff */
[----:B------:R-:W-:Y:S01]  /*7d60*/  ISETP.LT.U32.AND P0, PT, R6, 0x9, P0 ;  /* 0x000000090600780c */ /* 0x000fe20000701070 */
[----:B------:R-:W-:Y:S01]  /*7d70*/  IMAD.MOV.U32 R19, RZ, RZ, -0x1 ;  /* 0xffffffffff137424 */ /* 0x000fe200078e00ff */
[----:B------:R-:W-:Y:S01]  /*7d80*/  PLOP3.LUT P1, PT, PT, PT, UP0, 0x80, 0x0 ;  /* 0x000000000000781c */ /* 0x000fe20003f2f008 */
[----:B------:R-:W0:Y:S01]  /*7d90*/  @P2 S2R R4, SR_CgaCtaId ;  /* 0x0000000000042919 */ /* 0x000e220000008800 */
[----:B------:R-:W-:-:S04]  /*7da0*/  @P2 MOV R3, 0x400 ;  /* 0x0000040000032802 */ /* 0x000fc80000000f00 */
[----:B0-----:R-:W-:Y:S01]  /*7db0*/  @P2 LEA R3, R4, R3, 0x18 ;  /* 0x0000000304032211 */ /* 0x001fe200078ec0ff */
[----:B------:R-:W-:-:S03]  /*7dc0*/  IMAD.WIDE.U32 R4, R0, 0x38e38e39, RZ ;  /* 0x38e38e3900047825 */ /* 0x000fc600078e00ff */
[----:B------:R0:W-:Y:S01]  /*7dd0*/  @P2 SYNCS.ARRIVE.TRANS64.A1T0 RZ, [R3+URZ+0xc8], RZ ;  /* 0x0000c8ff03ff29a7 */ /* 0x0001e2000810003f */
[----:B------:R-:W-:Y:S02]  /*7de0*/  IADD3 R16, P2, R16, UR52, RZ ;  /* 0x0000003410107c10 */ /* 0x000fe4000ff5e0ff */
[----:B------:R-:W-:Y:S02]  /*7df0*/  SHF.R.U32.HI R5, RZ, 0x1, R5 ;  /* 0x00000001ff057819 */ /* 0x000fe40000011605 */
[----:B------:R-:W-:Y:S02]  /*7e00*/  IADD3.X R17, R17, UR45, RZ, P2, !PT ;  /* 0x0000002d11117c10 */ /* 0x000fe400097fe4ff */
[----:B0-----:R-:W-:Y:S01]  /*7e10*/  SEL R3, RZ, 0x1, !P0 ;  /* 0x00000001ff037807 */ /* 0x001fe20004000000 */
[----:B------:R-:W-:Y:S01]  /*7e20*/  IMAD R25, R5, -0x9, R0 ;  /* 0xfffffff705197824 */ /* 0x000fe200078e0200 */
[----:B------:R-:W-:Y:S02]  /*7e30*/  ISETP.GE.U32.AND P0, PT, R16, UR4, PT ;  /* 0x0000000410007c0c */ /* 0x000fe4000bf06070 */
[----:B------:R-:W-:-:S02]  /*7e40*/  LOP3.LUT R24, R24, R3, RZ, 0x3c, !PT ;  /* 0x0000000318187212 */ /* 0x000fc400078e3cff */
[----:B------:R-:W-:Y:S02]  /*7e50*/  ISETP.GE.U32.AND.EX P0, PT, R17, UR5, PT, P0 ;  /* 0x0000000511007c0c */ /* 0x000fe4000bf06100 */
[----:B------:R-:W-:Y:S02]  /*7e60*/  @P1 LOP3.LUT R24, R24, 0x1, R5, 0x78, !PT ;  /* 0x0000000118181812 */ /* 0x000fe400078e7805 */
[----:B------:R-:W-:-:S09]  /*7e70*/  PRMT R0, RZ, 0x7610, R0 ;  /* 0x00007610ff007816 */ /* 0x000fd20000000000 */
[----:B------:R-:W-:Y:S05]  /*7e80*/  @P0 BRA `(.L_x_186) ;  /* 0x0000000400480947 */ /* 0x000fea0003800000 */
[----:B------:R-:W-:Y:S01]  /*7e90*/  ULDC.64 UR4, c[0x0][0x628] ;  /* 0x00018a0000047ab9 */ /* 0x000fe20000000a00 */
[----:B------:R-:W0:Y:S01]  /*7ea0*/  S2R R3, SR_CTAID.X ;  /* 0x0000000000037919 */ /* 0x000e220000002500 */
[----:B------:R-:W-:Y:S01]  /*7eb0*/  ISETP.NE.U32.AND P0, PT, RZ, UR4, PT ;  /* 0x00000004ff007c0c */ /* 0x000fe2000bf05070 */
[----:B------:R-:W-:Y:S01]  /*7ec0*/  ULDC UR7, c[0x0][0x630] ;  /* 0x00018c0000077ab9 */ /* 0x000fe20000000800 */
[----:B------:R-:W-:Y:S01]  /*7ed0*/  IMAD.MOV.U32 R4, RZ, RZ, R16 ;  /* 0x000000ffff047224 */ /* 0x000fe200078e0010 */
[----:B------:R-:W1:Y:S01]  /*7ee0*/  S2R R0, SR_CTAID.Y ;  /* 0x0000000000007919 */ /* 0x000e620000002600 */
[----:B------:R-:W-:Y:S01]  /*7ef0*/  ISETP.NE.AND.EX P0, PT, RZ, UR5, PT, P0 ;  /* 0x00000005ff007c0c */ /* 0x000fe2000bf05300 */
[----:B------:R-:W-:-:S12]  /*7f00*/  IMAD.MOV.U32 R5, RZ, RZ, R17 ;  /* 0x000000ffff057224 */ /* 0x000fd800078e0011 */
[----:B------:R-:W-:Y:S05]  /*7f10*/  @!P0 BRA `(.L_x_187) ;  /* 0x0000000000288947 */ /* 0x000fea0003800000 */
[----:B------:R-:W-:Y:S02]  /*7f20*/  ULDC UR6, c[0x0][0x634] ;  /* 0x00018d0000067ab9 */ /* 0x000fe40000000800 */
[----:B------:R-:W-:-:S05]  /*7f30*/  IADD3 R9, P0, R16, UR6, RZ ;  /* 0x0000000610097c10 */ /* 0x000fca000ff1e0ff */
[----:B------:R-:W-:-:S04]  /*7f40*/  IMAD.X R11, RZ, RZ, R17, P0 ;  /* 0x000000ffff0b7224 */ /* 0x000fc800000e0611 */
[----:B------:R-:W-:-:S04]  /*7f50*/  IMAD.WIDE.U32 R6, R11, UR4, RZ ;  /* 0x000000040b067c25 */ /* 0x000fc8000f8e00ff */
[----:B------:R-:W-:-:S04]  /*7f60*/  IMAD.WIDE.U32 R6, P0, R9, UR5, R6 ;  /* 0x0000000509067c25 */ /* 0x000fc8000f800006 */
[----:B------:R-:W-:-:S04]  /*7f70*/  IMAD.WIDE.U32 R8, R9, UR4, RZ ;  /* 0x0000000409087c25 */ /* 0x000fc8000f8e00ff */
[----:B------:R-:W-:Y:S01]  /*7f80*/  IMAD.X R5, RZ, RZ, RZ, P0 ;  /* 0x000000ffff057224 */ /* 0x000fe200000e06ff */
[----:B------:R-:W-:Y:S01]  /*7f90*/  IADD3 RZ, P0, R9, R6, RZ ;  /* 0x0000000609ff7210 */ /* 0x000fe20007f1e0ff */
[----:B------:R-:W-:-:S04]  /*7fa0*/  IMAD.MOV.U32 R4, RZ, RZ, R7 ;  /* 0x000000ffff047224 */ /* 0x000fc800078e0007 */
[----:B------:R-:W-:-:S08]  /*7fb0*/  IMAD.WIDE.U32.X R4, R11, UR5, R4, P0 ;  /* 0x000000050b047c25 */ /* 0x000fd000080e0404 */
.L_x_187:
[--C-:B------:R-:W-:Y:S01]  /*7fc0*/  SHF.R.U64 R19, R4, UR7, R5.reuse ;  /* 0x0000000704137c19 */ /* 0x100fe20008001205 */
[----:B------:R-:W-:Y:S01]  /*7fd0*/  ULDC.64 UR4, c[0x0][0x620] ;  /* 0x0001880000047ab9 */ /* 0x000fe20000000a00 */
[----:B------:R-:W-:Y:S01]  /*7fe0*/  SHF.R.U32.HI R4, RZ, UR7, R5 ;  /* 0x00000007ff047c19 */ /* 0x000fe20008011605 */
[----:B------:R-:W-:Y:S01]  /*7ff0*/  ULDC.64 UR8, c[0x0][0x640] ;  /* 0x0001900000087ab9 */ /* 0x000fe20000000a00 */
[----:B------:R-:W-:Y:S01]  /*8000*/  IADD3 R7, P0, RZ, -R19, RZ ;  /* 0x80000013ff077210 */ /* 0x000fe20007f1e0ff */
[----:B------:R-:W2:Y:S01]  /*8010*/  LDC R13, c[0x0][0x148] ;  /* 0x00005200ff0d7b82 */ /* 0x000ea20000000800 */
[----:B0-----:R-:W-:Y:S01]  /*8020*/  I2FP.F32.U32 R8, R3 ;  /* 0x0000000300087245 */ /* 0x001fe20000201000 */
[----:B------:R-:W-:Y:S02]  /*8030*/  ULDC UR6, c[0x0][0x608] ;  /* 0x0001820000067ab9 */ /* 0x000fe40000000800 */
[----:B------:R-:W-:Y:S01]  /*8040*/  IMAD.X R4, RZ, RZ, ~R4, P0 ;  /* 0x000000ffff047224 */ /* 0x000fe200000e0e04 */
[----:B------:R-:W-:-:S03]  /*8050*/  ISETP.NE.U32.AND P0, PT, RZ, UR8, PT ;  /* 0x00000008ff007c0c */ /* 0x000fc6000bf05070 */
[----:B------:R-:W-:Y:S01]  /*8060*/  IMAD R6, R4, UR4, RZ ;  /* 0x0000000404067c24 */ /* 0x000fe2000f8e02ff */
[----:B------:R-:W-:Y:S01]  /*8070*/  ISETP.NE.AND.EX P0, PT, RZ, UR9, PT, P0 ;  /* 0x00000009ff007c0c */ /* 0x000fe2000bf05300 */
[----:B------:R-:W-:Y:S01]  /*8080*/  IMAD.WIDE.U32 R4, R7, UR4, R16 ;  /* 0x0000000407047c25 */ /* 0x000fe2000f8e0010 */
[----:B------:R-:W-:-:S03]  /*8090*/  ULDC UR4, c[0x0][0x150] ;  /* 0x0000540000047ab9 */ /* 0x000fc60000000800 */
[----:B------:R-:W-:Y:S01]  /*80a0*/  FMUL R8, R8, UR4 ;  /* 0x0000000408087c20 */ /* 0x000fe20008400000 */
[----:B------:R-:W-:Y:S01]  /*80b0*/  IMAD R7, R7, UR5, R6 ;  /* 0x0000000507077c24 */ /* 0x000fe2000f8e0206 */
[----:B------:R-:W-:Y:S01]  /*80c0*/  ULDC UR4, c[0x0][0x618] ;  /* 0x0001860000047ab9 */ /* 0x000fe20000000800 */
[----:B------:R-:W0:Y:S01]  /*80d0*/  LDC R6, c[0x0][0x144] ;  /* 0x00005100ff067b82 */ /* 0x000e220000000800 */
[----:B------:R-:W-:Y:S01]  /*80e0*/  ULDC UR5, c[0x0][0x154] ;  /* 0x0000550000057ab9 */ /* 0x000fe20000000800 */
[----:B------:R-:W-:Y:S01]  /*80f0*/  IMAD.IADD R5, R5, 0x1, R7 ;  /* 0x0000000105057824 */ /* 0x000fe200078e0207 */
[----:B------:R-:W3:Y:S04]  /*8100*/  F2I.U32.TRUNC.NTZ R8, R8 ;  /* 0x0000000800087305 */ /* 0x000ee8000020f000 */
[----:B------:R-:W-:-:S02]  /*8110*/  SHF.R.U64 R10, R4, UR4, R5 ;  /* 0x00000004040a7c19 */ /* 0x000fc40008001205 */
[----:B-1----:R-:W-:Y:S02]  /*8120*/  I2FP.F32.U32 R4, R0 ;  /* 0x0000000000047245 */ /* 0x002fe40000201000 */
[----:B------:R-:W-:Y:S01]  /*8130*/  SHF.R.U32.HI R5, RZ, UR4, R5 ;  /* 0x00000004ff057c19 */ /* 0x000fe20008011605 */
[----:B------:R-:W-:Y:S02]  /*8140*/  ULDC UR4, c[0x0][0x658] ;  /* 0x0001960000047ab9 */ /* 0x000fe40000000800 */
[----:B------:R-:W-:Y:S01]  /*8150*/  FMUL R7, R4, UR5 ;  /* 0x0000000504077c20 */ /* 0x000fe20008400000 */
[--C-:B------:R-:W-:Y:S02]  /*8160*/  SHF.R.U64 R12, R10, UR6, R5.reuse ;  /* 0x000000060a0c7c19 */ /* 0x100fe40008001205 */
[----:B------:R-:W-:Y:S01]  /*8170*/  SHF.R.U32.HI R5, RZ, UR6, R5 ;  /* 0x00000006ff057c19 */ /* 0x000fe20008011605 */
[----:B------:R1:W4:Y:S01]  /*8180*/  F2I.U32.TRUNC.NTZ R14, R7 ;  /* 0x00000007000e7305 */ /* 0x000322000020f000 */
[----:B---3--:R-:W-:-:S02]  /*8190*/  IMAD.MOV R8, RZ, RZ, -R8 ;  /* 0x000000ffff087224 */ /* 0x008fc400078e0a08 */
[--C-:B------:R-:W-:Y:S02]  /*81a0*/  SHF.R.U64 R11, R12, UR4, R5.reuse ;  /* 0x000000040c0b7c19 */ /* 0x100fe40008001205 */
[----:B------:R-:W-:Y:S01]  /*81b0*/  SHF.R.U32.HI R5, RZ, UR4, R5 ;  /* 0x00000004ff057c19 */ /* 0x000fe20008011605 */
[----:B0-----:R-:W-:Y:S02]  /*81c0*/  IMAD R3, R6, R8, R3 ;  /* 0x0000000806037224 */ /* 0x001fe400078e0203 */
[----:B------:R-:W-:Y:S01]  /*81d0*/  IMAD.MOV.U32 R4, RZ, RZ, R11 ;  /* 0x000000ffff047224 */ /* 0x000fe200078e000b */
[----:B-12-4-:R-:W-:Y:S06]  /*81e0*/  @!P0 BRA `(.L_x_188) ;  /* 0x0000000000288947 */ /* 0x016fec0003800000 */
        /* <DEDUP_REMOVED lines=10> */
.L_x_188:
[----:B------:R-:W-:Y:S01]  /*8290*/  ISETP.NE.AND P0, PT, R2, 0x1, PT ;  /* 0x000000010200780c */ /* 0x000fe20003f05270 */
[----:B------:R-:W-:Y:S01]  /*82a0*/  ULDC UR4, c[0x0][0x648] ;  /* 0x0001920000047ab9 */ /* 0x000fe20000000800 */
[----:B------:R-:W-:Y:S01]  /*82b0*/  IMAD.MOV R14, RZ, RZ, -R14 ;  /* 0x000000ffff0e7224 */ /* 0x000fe200078e0a0e */
[----:B------:R-:W-:Y:S01]  /*82c0*/  SHF.R.U64 R5, R4, UR4, R5 ;  /* 0x0000000404057c19 */ /* 0x000fe20008001205 */
[----:B------:R-:W-:Y:S01]  /*82d0*/  ULDC UR4, c[0x0][0x638] ;  /* 0x00018e0000047ab9 */ /* 0x000fe20000000800 */
[----:B------:R-:W-:Y:S01]  /*82e0*/  LOP3.LUT R12, R12, UR38, RZ, 0xc0, !PT ;  /* 0x000000260c0c7c12 */ /* 0x000fe2000f8ec0ff */
[----:B------:R-:W-:Y:S01]  /*82f0*/  ULDC UR5, c[0x0][0x610] ;  /* 0x0001840000057ab9 */ /* 0x000fe20000000800 */
[----:B------:R-:W-:-:S03]  /*8300*/  LOP3.LUT R22, R10, UR39, RZ, 0xc0, !PT ;  /* 0x000000270a167c12 */ /* 0x000fc6000f8ec0ff */
[----:B------:R-:W-:-:S03]  /*8310*/  IMAD R12, R5, UR37, R12 ;  /* 0x00000025050c7c24 */ /* 0x000fc6000f8e020c */
[----:B------:R-:W-:Y:S02]  /*8320*/  @P0 IMAD R3, R13, R14, R0 ;  /* 0x0000000e0d030224 */ /* 0x000fe400078e0200 */
[----:B------:R-:W-:Y:S02]  /*8330*/  IMAD.MOV R0, RZ, RZ, -R5 ;  /* 0x000000ffff007224 */ /* 0x000fe400078e0a05 */
[----:B------:R-:W-:Y:S02]  /*8340*/  IMAD R3, R12, UR5, R3 ;  /* 0x000000050c037c24 */ /* 0x000fe4000f8e0203 */
[----:B------:R-:W-:Y:S01]  /*8350*/  IMAD R11, R0, UR4, R11 ;  /* 0x00000004000b7c24 */ /* 0x000fe2000f8e020b */
[----:B------:R-:W-:Y:S01]  /*8360*/  ULDC UR4, c[0x0][0x600] ;  /* 0x0001800000047ab9 */ /* 0x000fe20000000800 */
[----:B------:R-:W-:Y:S02]  /*8370*/  IMAD.MOV.U32 R0, RZ, RZ, 0x1 ;  /* 0x00000001ff007424 */ /* 0x000fe400078e00ff */
[----:B------:R-:W-:-:S05]  /*8380*/  IMAD R22, R11, UR4, R22 ;  /* 0x000000040b167c24 */ /* 0x000fca000f8e0216 */
[----:B------:R-:W-:Y:S02]  /*8390*/  SEL R18, R22, R3, !P0 ;  /* 0x0000000316127207 */ /* 0x000fe40004000000 */
[----:B------:R-:W-:-:S07]  /*83a0*/  SEL R22, R3, R22, !P0 ;  /* 0x0000001603167207 */ /* 0x000fce0004000000 */
.L_x_186:
[----:B------:R-:W-:Y:S05]  /*83b0*/  BSYNC B0 ;  /* 0x0000000000007941 */ /* 0x000fea0003800000 */
.L_x_185:
[----:B------:R-:W-:-:S13]  /*83c0*/  LOP3.LUT P0, RZ, R0, 0xff, RZ, 0xc0, !PT ;  /* 0x000000ff00ff7812 */ /* 0x000fda000780c0ff */
[----:B------:R-:W-:Y:S05]  /*83d0*/  @P0 BRA `(.L_x_189) ;  /* 0xfffffff000040947 */ /* 0x000fea000383ffff */
[----:B------:R-:W-:Y:S05]  /*83e0*/  BSYNC B7 ;  /* 0x0000000000077941 */ /* 0x000fea0003800000 */
.L_x_175:
[----:B------:R-:W-:-:S03]  /*83f0*/  UMOV UR4, 0xffffffff ;  /* 0xffffffff00047882 */ /* 0x000fc60000000000 */
[----:B------:R-:W-:Y:S05]  /*8400*/  BRA.DIV UR4, `(.L_x_190) ;  /* 0x0000000a04247947 */ /* 0x000fea000b800000 */
[----:B------:R-:W-:-:S13]  /*8410*/  ELECT P6, URZ, PT ;  /* 0x00000000003f782f */ /* 0x000fda00038c0000 */
.L_x_213:
[----:B------:R-:W-:Y:S04]  /*8420*/  BSSY B0, `(.L_x_191) ;  /* 0x0000059000007945 */ /* 0x000fe80003800000 */
[----:B------:R-:W-:Y:S05]  /*8430*/  @!P6 BRA `(.L_x_192) ;  /* 0x00000004005ce947 */ /* 0x000fea0003800000 */
[----:B------:R-:W-:-:S04]  /*8440*/  ULOP3.LUT UR4, UR49, 0x2, URZ, 0xfc, !UPT ;  /* 0x0000000231047892 */ /* 0x000fc8000f8efc3f */
[----:B------:R-:W-:-:S06]  /*8450*/  UISETP.NE.AND UP0, UPT, UR4, 0x3, UPT ;  /* 0x000000030400788c */ /* 0x000fcc000bf05270 */
[----:B------:R-:W-:-:S13]  /*8460*/  PLOP3.LUT P0, PT, PT, PT, UP0, 0x80, 0x0 ;  /* 0x000000000000781c */ /* 0x000fda0003f0f008 */
[----:B------:R-:W-:Y:S05]  /*8470*/  @!P0 BRA `(.L_x_193) ;  /* 0x0000000000048947 */ /* 0x000fea0003800000 */
[----:B------:R-:W-:Y:S01]  /*8480*/  BPT.TRAP 0x1 ;  /* 0x000000040000795c */ /* 0x000fe20000300000 */
.L_x_193:
[----:B------:R-:W0:Y:S01]  /*8490*/  S2R R3, SR_CgaCtaId ;  /* 0x0000000000037919 */ /* 0x000e220000008800 */
[----:B------:R-:W-:Y:S02]  /*84a0*/  MOV R0, 0x400 ;  /* 0x0000040000007802 */ /* 0x000fe40000000f00 */
[----:B------:R-:W-:Y:S02]  /*84b0*/  SHF.L.U32 R2, R24, 0x1f, RZ ;  /* 0x0000001f18027819 */ /* 0x000fe400000006ff */
[----:B0-----:R-:W-:-:S05]  /*84c0*/  LEA R0, R3, R0, 0x18 ;  /* 0x0000000003007211 */ /* 0x001fca00078ec0ff */
[----:B------:R-:W-:-:S04]  /*84d0*/  VIADD R0, R0, 0x48 ;  /* 0x0000004800007836 */ /* 0x000fc80000000000 */
[C---:B------:R-:W-:Y:S02]  /*84e0*/  IMAD R5, R25.reuse, 0x8, R0 ;  /* 0x0000000819057824 */ /* 0x040fe400078e0200 */
[----:B------:R-:W-:Y:S02]  /*84f0*/  VIADD R25, R25, 0x1 ;  /* 0x0000000119197836 */ /* 0x000fe40000000000 */
[----:B------:R-:W0:Y:S03]  /*8500*/  SYNCS.PHASECHK.TRANS64.TRYWAIT P0, [R5+URZ], R2 ;  /* 0x00000002050075a7 */ /* 0x000e26000800017f */
[----:B------:R-:W-:-:S04]  /*8510*/  ISETP.NE.AND P1, PT, R25, 0x9, PT ;  /* 0x000000091900780c */ /* 0x000fc80003f25270 */
[----:B------:R-:W-:Y:S02]  /*8520*/  SEL R3, RZ, 0x1, P1 ;  /* 0x00000001ff037807 */ /* 0x000fe40000800000 */
[----:B------:R-:W-:Y:S02]  /*8530*/  SEL R25, R25, RZ, P1 ;  /* 0x000000ff19197207 */ /* 0x000fe40000800000 */
[----:B------:R-:W-:-:S03]  /*8540*/  LOP3.LUT R24, R24, R3, RZ, 0x3c, !PT ;  /* 0x0000000318187212 */ /* 0x000fc600078e3cff */
[----:B------:R-:W-:Y:S01]  /*8550*/  IMAD R7, R25, 0x8, R0 ;  /* 0x0000000819077824 */ /* 0x000fe200078e0200 */
[----:B------:R-:W-:Y:S01]  /*8560*/  SHF.L.U32 R4, R24, 0x1f, RZ ;  /* 0x0000001f18047819 */ /* 0x000fe200000006ff */
[----:B0-----:R-:W-:Y:S06]  /*8570*/  @!P0 BRA `(.L_x_194) ;  /* 0x0000000400e88947 */ /* 0x001fec0003800000 */
.L_x_214:
[----:B------:R-:W1:Y:S01]  /*8580*/  SYNCS.PHASECHK.TRANS64.TRYWAIT P0, [R7+URZ], R4 ;  /* 0x00000004070075a7 */ /* 0x000e62000800017f */
[----:B0-----:R-:W-:-:S05]  /*8590*/  VIADD R2, R25, 0x1 ;  /* 0x0000000119027836 */ /* 0x001fca0000000000 */
[----:B------:R-:W-:-:S04]  /*85a0*/  ISETP.NE.AND P1, PT, R2, 0x9, PT ;  /* 0x000000090200780c */ /* 0x000fc80003f25270 */
[----:B------:R-:W-:Y:S02]  /*85b0*/  SEL R3, RZ, 0x1, P1 ;  /* 0x00000001ff037807 */ /* 0x000fe40000800000 */
[----:B------:R-:W-:Y:S02]  /*85c0*/  SEL R9, R2, RZ, P1 ;  /* 0x000000ff02097207 */ /* 0x000fe40000800000 */
[----:B------:R-:W-:-:S03]  /*85d0*/  LOP3.LUT R24, R24, R3, RZ, 0x3c, !PT ;  /* 0x0000000318187212 */ /* 0x000fc600078e3cff */
[----:B------:R-:W-:Y:S01]  /*85e0*/  IMAD R6, R9, 0x8, R0 ;  /* 0x0000000809067824 */ /* 0x000fe200078e0200 */
[----:B------:R-:W-:Y:S01]  /*85f0*/  SHF.L.U32 R5, R24, 0x1f, RZ ;  /* 0x0000001f18057819 */ /* 0x000fe200000006ff */
[----:B-1----:R-:W-:Y:S06]  /*8600*/  @!P0 BRA `(.L_x_195) ;  /* 0x0000000400d88947 */ /* 0x002fec0003800000 */
.L_x_215:
[----:B------:R-:W1:Y:S01]  /*8610*/  SYNCS.PHASECHK.TRANS64.TRYWAIT P0, [R6+URZ], R5 ;  /* 0x00000005060075a7 */ /* 0x000e62000800017f */
[----:B------:R-:W-:-:S05]  /*8620*/  VIADD R2, R9, 0x1 ;  /* 0x0000000109027836 */ /* 0x000fca0000000000 */
[----:B------:R-:W-:-:S04]  /*8630*/  ISETP.NE.AND P1, PT, R2, 0x9, PT ;  /* 0x000000090200780c */ /* 0x000fc80003f25270 */
[----:B------:R-:W-:Y:S02]  /*8640*/  SEL R3, RZ, 0x1, P1 ;  /* 0x00000001ff037807 */ /* 0x000fe40000800000 */
[----:B0-----:R-:W-:Y:S02]  /*8650*/  SEL R7, R2, RZ, P1 ;  /* 0x000000ff02077207 */ /* 0x001fe40000800000 */
[----:B------:R-:W-:-:S03]  /*8660*/  LOP3.LUT R24, R24, R3, RZ, 0x3c, !PT ;  /* 0x0000000318187212 */ /* 0x000fc600078e3cff */
[----:B------:R-:W-:Y:S01]  /*8670*/  IMAD R9, R7, 0x8, R0 ;  /* 0x0000000807097824 */ /* 0x000fe200078e0200 */
[----:B------:R-:W-:Y:S01]  /*8680*/  SHF.L.U32 R4, R24, 0x1f, RZ ;  /* 0x0000001f18047819 */ /* 0x000fe200000006ff */
[----:B-1----:R-:W-:Y:S06]  /*8690*/  @!P0 BRA `(.L_x_196) ;  /* 0x0000000400c88947 */ /* 0x002fec0003800000 */
.L_x_216:
[----:B------:R-:W1:Y:S01]  /*86a0*/  SYNCS.PHASECHK.TRANS64.TRYWAIT P0, [R9+URZ], R4 ;  /* 0x00000004090075a7 */ /* 0x000e62000800017f */
[----:B------:R-:W-:-:S05]  /*86b0*/  VIADD R2, R7, 0x1 ;  /* 0x0000000107027836 */ /* 0x000fca0000000000 */
[----:B------:R-:W-:-:S04]  /*86c0*/  ISETP.NE.AND P1, PT, R2, 0x9, PT ;  /* 0x000000090200780c */ /* 0x000fc80003f25270 */
[----:B------:R-:W-:Y:S02]  /*86d0*/  SEL R3, RZ, 0x1, P1 ;  /* 0x00000001ff037807 */ /* 0x000fe40000800000 */
[----:B------:R-:W-:Y:S02]  /*86e0*/  SEL R7, R2, RZ, P1 ;  /* 0x000000ff02077207 */ /* 0x000fe40000800000 */
[----:B------:R-:W-:-:S03]  /*86f0*/  LOP3.LUT R24, R24, R3, RZ, 0x3c, !PT ;  /* 0x0000000318187212 */ /* 0x000fc600078e3cff */
[----:B0-----:R-:W-:Y:S01]  /*8700*/  IMAD R6, R7, 0x8, R0 ;  /* 0x0000000807067824 */ /* 0x001fe200078e0200 */
[----:B------:R-:W-:Y:S01]  /*8710*/  SHF.L.U32 R5, R24, 0x1f, RZ ;  /* 0x0000001f18057819 */ /* 0x000fe200000006ff */
[----:B-1----:R-:W-:Y:S06]  /*8720*/  @!P0 BRA `(.L_x_197) ;  /* 0x0000000400b88947 */ /* 0x002fec0003800000 */
.L_x_217:
        /* <DEDUP_REMOVED lines=9> */
.L_x_218:
[----:B------:R-:W1:Y:S01]  /*87c0*/  SYNCS.PHASECHK.TRANS64.TRYWAIT P0, [R9+URZ], R4 ;  /* 0x00000004090075a7 */ /* 0x000e62000800017f */
[----:B------:R-:W-:-:S05]  /*87d0*/  VIADD R2, R7, 0x1 ;  /* 0x0000000107027836 */ /* 0x000fca0000000000 */
[----:B------:R-:W-:-:S04]  /*87e0*/  ISETP.NE.AND P1, PT, R2, 0x9, PT ;  /* 0x000000090200780c */ /* 0x000fc80003f25270 */
[----:B------:R-:W-:Y:S02]  /*87f0*/  SEL R3, RZ, 0x1, P1 ;  /* 0x00000001ff037807 */ /* 0x000fe40000800000 */
[----:B------:R-:W-:Y:S02]  /*8800*/  SEL R7, R2, RZ, P1 ;  /* 0x000000ff02077207 */ /* 0x000fe40000800000 */
[----:B------:R-:W-:-:S03]  /*8810*/  LOP3.LUT R24, R24, R3, RZ, 0x3c, !PT ;  /* 0x0000000318187212 */ /* 0x000fc600078e3cff */
[----:B------:R-:W-:Y:S01]  /*8820*/  IMAD R8, R7, 0x8, R0 ;  /* 0x0000000807087824 */ /* 0x000fe200078e0200 */
[----:B0-----:R-:W-:Y:S01]  /*8830*/  SHF.L.U32 R5, R24, 0x1f, RZ ;  /* 0x0000001f18057819 */ /* 0x001fe200000006ff */
[----:B-1----:R-:W-:Y:S06]  /*8840*/  @!P0 BRA `(.L_x_199) ;  /* 0x0000000400988947 */ /* 0x002fec0003800000 */
.L_x_219:
[----:B------:R-:W1:Y:S01]  /*8850*/  SYNCS.PHASECHK.TRANS64.TRYWAIT P0, [R8+URZ], R5 ;  /* 0x00000005080075a7 */ /* 0x000e62000800017f */
[----:B------:R-:W-:-:S05]  /*8860*/  VIADD R2, R7, 0x1 ;  /* 0x0000000107027836 */ /* 0x000fca0000000000 */
[----:B------:R-:W-:-:S04]  /*8870*/  ISETP.NE.AND P1, PT, R2, 0x9, PT ;  /* 0x000000090200780c */ /* 0x000fc80003f25270 */
[----:B------:R-:W-:Y:S02]  /*8880*/  SEL R3, RZ, 0x1, P1 ;  /* 0x00000001ff037807 */ /* 0x000fe40000800000 */
[----:B------:R-:W-:Y:S02]  /*8890*/  SEL R7, R2, RZ, P1 ;  /* 0x000000ff02077207 */ /* 0x000fe40000800000 */
[----:B0-----:R-:W-:-:S03]  /*88a0*/  LOP3.LUT R9, R24, R3, RZ, 0x3c, !PT ;  /* 0x0000000318097212 */ /* 0x001fc600078e3cff */
[----:B------:R-:W-:Y:S01]  /*88b0*/  IMAD R11, R7, 0x8, R0 ;  /* 0x00000008070b7824 */ /* 0x000fe200078e0200 */
[----:B------:R-:W-:Y:S01]  /*88c0*/  SHF.L.U32 R6, R9, 0x1f, RZ ;  /* 0x0000001f09067819 */ /* 0x000fe200000006ff */
[----:B-1----:R-:W-:Y:S06]  /*88d0*/  @!P0 BRA `(.L_x_200) ;  /* 0x0000000400888947 */ /* 0x002fec0003800000 */
.L_x_220:
[----:B------:R-:W1:Y:S01]  /*88e0*/  SYNCS.PHASECHK.TRANS64.TRYWAIT P0, [R11+URZ], R6 ;  /* 0x000000060b0075a7 */ /* 0x000e62000800017f */
[----:B------:R-:W-:-:S05]  /*88f0*/  VIADD R2, R7, 0x1 ;  /* 0x0000000107027836 */ /* 0x000fca0000000000 */
[----:B------:R-:W-:-:S04]  /*8900*/  ISETP.NE.AND P1, PT, R2, 0x9, PT ;  /* 0x000000090200780c */ /* 0x000fc80003f25270 */
[----:B------:R-:W-:Y:S02]  /*8910*/  SEL R4, RZ, 0x1, P1 ;  /* 0x00000001ff047807 */ /* 0x000fe40000800000 */
[----:B------:R-:W-:Y:S02]  /*8920*/  SEL R3, R2, RZ, P1 ;  /* 0x000000ff02037207 */ /* 0x000fe40000800000 */
[----:B------:R-:W-:Y:S01]  /*8930*/  LOP3.LUT R4, R9, R4, RZ, 0x3c, !PT ;  /* 0x0000000409047212 */ /* 0x000fe200078e3cff */
[----:B-1----:R-:W-:Y:S06]  /*8940*/  @!P0 BRA `(.L_x_201) ;  /* 0x0000000400808947 */ /* 0x002fec0003800000 */
.L_x_221:
[----:B------:R-:W-:Y:S01]  /*8950*/  IMAD R3, R3, 0x8, R0 ;  /* 0x0000000803037824 */ /* 0x000fe200078e0200 */
[----:B------:R-:W-:-:S07]  /*8960*/  SHF.L.U32 R0, R4, 0x1f, RZ ;  /* 0x0000001f04007819 */ /* 0x000fce00000006ff */
.L_x_202:
[----:B--2---:R2:W3:Y:S02]  /*8970*/  SYNCS.PHASECHK.TRANS64.TRYWAIT P0, [R3+URZ], R0 ;  /* 0x00000000030075a7 */ /* 0x0044e4000800017f */
[----:B---3--:R-:W-:Y:S05]  /*8980*/  @!P0 NANOSLEEP.SYNCS 0x989680 ;  /* 0x009896800000895d */ /* 0x008fea0003900000 */
[----:B------:R-:W3:Y:S02]  /*8990*/  @!P0 SYNCS.PHASECHK.TRANS64 P0, [R3+URZ], R0 ;  /* 0x00000000030085a7 */ /* 0x000ee4000800007f */
[----:B---3--:R-:W-:Y:S05]  /*89a0*/  @!P0 BRA `(.L_x_202) ;  /* 0xfffffffc00f08947 */ /* 0x008fea000383ffff */
.L_x_192:
[----:B------:R-:W-:Y:S05]  /*89b0*/  BSYNC B0 ;  /* 0x0000000000007941 */ /* 0x000fea0003800000 */
.L_x_191:
[----:B------:R-:W-:Y:S05]  /*89c0*/  EXIT ;  /* 0x000000000000794d */ /* 0x000fea0003800000 */
.L_x_16:
[----:B0-----:R0:W1:Y:S02]  /*89d0*/  SYNCS.PHASECHK.TRANS64.TRYWAIT P0, [R101+URZ+-0x8], R0 ;  /* 0xfffff800650075a7 */ /* 0x001064000800017f */
[----:B-1----:R-:W-:Y:S05]  /*89e0*/  @!P0 NANOSLEEP.SYNCS 0x989680 ;  /* 0x009896800000895d */ /* 0x002fea0003900000 */
[----:B------:R-:W1:Y:S02]  /*89f0*/  @!P0 SYNCS.PHASECHK.TRANS64 P0, [R101+URZ+-0x8], R0 ;  /* 0xfffff800650085a7 */ /* 0x000e64000800007f */
[----:B-1----:R-:W-:Y:S05]  /*8a00*/  @!P0 BRA `(.L_x_16) ;  /* 0xfffffffc00f08947 */ /* 0x002fea000383ffff */
[----:B------:R-:W-:Y:S05]  /*8a10*/  BRA `(.L_x_203) ;  /* 0xffffff8c00247947 */ /* 0x000fea000383ffff */
.L_x_20:
[----:B------:R-:W-:Y:S01]  /*8a20*/  CS2R R12, SRZ ;  /* 0x00000000000c7805 */ /* 0x000fe2000001ff00 */
[----:B------:R-:W-:Y:S02]  /*8a30*/  IMAD.MOV.U32 R11, RZ, RZ, 0x1f ;  /* 0x0000001fff0b7424 */ /* 0x000fe400078e00ff */
[----:B------:R-:W-:-:S07]  /*8a40*/  IMAD.MOV.U32 R15, RZ, RZ, -0x1 ;  /* 0xffffffffff0f7424 */ /* 0x000fce00078e00ff */
[----:B-----5:R-:W-:Y:S05]  /*8a50*/  WARPSYNC.COLLECTIVE R15, `(.L_x_204) ;  /* 0x000000000f087348 */ /* 0x020fea0003c00000 */
[----:B------:R0:W1:Y:S02]  /*8a60*/  SHFL.IDX P6, R14, R13, R12, R11 ;  /* 0x0000000c0d0e7389 */ /* 0x00006400000c000b */
[----:B01---5:R-:W-:Y:S01]  /*8a70*/  ENDCOLLECTIVE ;  /* 0x000000000000791b */ /* 0x023fe20003800000 */
.L_x_204:
[----:B------:R-:W-:Y:S05]  /*8a80*/  BRA `(.L_x_205) ;  /* 0xffffff8c00f47947 */ /* 0x000fea000383ffff */
.L_x_24:
[----:B-1----:R1:W2:Y:S02]  /*8a90*/  SYNCS.PHASECHK.TRANS64.TRYWAIT P1, [R3+URZ], R0 ;  /* 0x00000000030075a7 */ /* 0x0022a4000802017f */
[----:B--2---:R-:W-:Y:S05]  /*8aa0*/  @!P1 NANOSLEEP.SYNCS 0x989680 ;  /* 0x009896800000995d */ /* 0x004fea0003900000 */
[----:B------:R-:W2:Y:S02]  /*8ab0*/  @!P1 SYNCS.PHASECHK.TRANS64 P1, [R3+URZ], R0 ;  /* 0x00000000030095a7 */ /* 0x000ea4000802007f */
[----:B--2---:R-:W-:Y:S05]  /*8ac0*/  @!P1 BRA `(.L_x_24) ;  /* 0xfffffffc00f09947 */ /* 0x004fea000383ffff */
[----:B------:R-:W-:Y:S05]  /*8ad0*/  BRA `(.L_x_23) ;  /* 0xffffff9000107947 */ /* 0x000fea000383ffff */
.L_x_29:
[----:B0-----:R0:W1:Y:S02]  /*8ae0*/  SYNCS.PHASECHK.TRANS64.TRYWAIT P1, [R3+URZ], R6 ;  /* 0x00000006030075a7 */ /* 0x001064000802017f */
[----:B-1----:R-:W-:Y:S05]  /*8af0*/  @!P1 NANOSLEEP.SYNCS 0x989680 ;  /* 0x009896800000995d */ /* 0x002fea0003900000 */
[----:B------:R-:W1:Y:S02]  /*8b00*/  @!P1 SYNCS.PHASECHK.TRANS64 P1, [R3+URZ], R6 ;  /* 0x00000006030095a7 */ /* 0x000e64000802007f */
[----:B-1----:R-:W-:Y:S05]  /*8b10*/  @!P1 BRA `(.L_x_29) ;  /* 0xfffffffc00f09947 */ /* 0x002fea000383ffff */
[----:B------:R-:W-:Y:S05]  /*8b20*/  BRA `(.L_x_28) ;  /* 0xffffff94002c7947 */ /* 0x000fea000383ffff */
.L_x_37:
[----:B------:R0:W0:Y:S02]  /*8b30*/  SYNCS.PHASECHK.TRANS64.TRYWAIT P1, [R6+URZ], R9 ;  /* 0x00000009060075a7 */ /* 0x000024000802017f */
[----:B0-----:R-:W-:Y:S05]  /*8b40*/  @!P1 NANOSLEEP.SYNCS 0x989680 ;  /* 0x009896800000995d */ /* 0x001fea0003900000 */
[----:B------:R-:W0:Y:S02]  /*8b50*/  @!P1 SYNCS.PHASECHK.TRANS64 P1, [R6+URZ], R9 ;  /* 0x00000009060095a7 */ /* 0x000e24000802007f */
[----:B0-----:R-:W-:Y:S05]  /*8b60*/  @!P1 BRA `(.L_x_37) ;  /* 0xfffffffc00f09947 */ /* 0x001fea000383ffff */
[----:B------:R-:W-:Y:S05]  /*8b70*/  BRA `(.L_x_36) ;  /* 0xffffff9800607947 */ /* 0x000fea000383ffff */
.L_x_43:
[----:B0-----:R0:W3:Y:S02]  /*8b80*/  SYNCS.PHASECHK.TRANS64.TRYWAIT P0, [R101+URZ+0x8], R0 ;  /* 0x00000800650075a7 */ /* 0x0010e4000800017f */
[----:B---3--:R-:W-:Y:S05]  /*8b90*/  @!P0 NANOSLEEP.SYNCS 0x989680 ;  /* 0x009896800000895d */ /* 0x008fea0003900000 */
[----:B------:R-:W3:Y:S02]  /*8ba0*/  @!P0 SYNCS.PHASECHK.TRANS64 P0, [R101+URZ+0x8], R0 ;  /* 0x00000800650085a7 */ /* 0x000ee4000800007f */
[----:B---3--:R-:W-:Y:S05]  /*8bb0*/  @!P0 BRA `(.L_x_43) ;  /* 0xfffffffc00f08947 */ /* 0x008fea000383ffff */
[----:B------:R-:W-:Y:S05]  /*8bc0*/  BRA `(.L_x_206) ;  /* 0xffffff9c00d87947 */ /* 0x000fea000383ffff */
.L_x_176:
[----:B------:R-:W-:Y:S01]  /*8bd0*/  BSSY B0, `(.L_x_207) ;  /* 0x0000006000007945 */ /* 0x000fe20003800000 */
[----:B------:R-:W-:-:S07]  /*8be0*/  IMAD.MOV.U32 R15, RZ, RZ, -0x1 ;  /* 0xffffffffff0f7424 */ /* 0x000fce00078e00ff */
[----:B-----5:R-:W-:Y:S05]  /*8bf0*/  WARPSYNC.COLLECTIVE R15, `(.L_x_208) ;  /* 0x000000000f0c7348 */ /* 0x020fea0003c00000 */
[----:B------:R-:W-:Y:S02]  /*8c00*/  ELECT P6, UR62, PT ;  /* 0x00000000003e782f */ /* 0x000fe400038c0000 */
[----:B------:R-:W-:Y:S01]  /*8c10*/  MOV R14, UR62 ;  /* 0x0000003e000e7c02 */ /* 0x000fe20008000f00 */
[----:B-----5:R-:W-:Y:S10]  /*8c20*/  ENDCOLLECTIVE ;  /* 0x000000000000791b */ /* 0x020ff40003800000 */
.L_x_208:
[----:B------:R-:W-:Y:S05]  /*8c30*/  BSYNC B0 ;  /* 0x0000000000007941 */ /* 0x000fea0003800000 */
.L_x_207:
[----:B------:R-:W-:Y:S05]  /*8c40*/  BRA `(.L_x_209) ;  /* 0xffffffe400f47947 */ /* 0x000fea000383ffff */
.L_x_181:
[----:B0-----:R0:W2:Y:S02]  /*8c50*/  SYNCS.PHASECHK.TRANS64.TRYWAIT P0, [R7+URZ+0x48], R4 ;  /* 0x00004804070075a7 */ /* 0x0010a4000800017f */
[----:B--2---:R-:W-:Y:S05]  /*8c60*/  @!P0 NANOSLEEP.SYNCS 0x989680 ;  /* 0x009896800000895d */ /* 0x004fea0003900000 */
[----:B------:R-:W2:Y:S02]  /*8c70*/  @!P0 SYNCS.PHASECHK.TRANS64 P0, [R7+URZ+0x48], R4 ;  /* 0x00004804070085a7 */ /* 0x000ea4000800007f */
[----:B--2---:R-:W-:Y:S05]  /*8c80*/  @!P0 BRA `(.L_x_181) ;  /* 0xfffffffc00f08947 */ /* 0x004fea000383ffff */
[----:B------:R-:W-:Y:S05]  /*8c90*/  BRA `(.L_x_210) ;  /* 0xffffffe800e47947 */ /* 0x000fea000383ffff */
.L_x_190:
[----:B------:R-:W-:Y:S01]  /*8ca0*/  BSSY B0, `(.L_x_211) ;  /* 0x0000006000007945 */ /* 0x000fe20003800000 */
[----:B------:R-:W-:-:S07]  /*8cb0*/  IMAD.MOV.U32 R15, RZ, RZ, -0x1 ;  /* 0xffffffffff0f7424 */ /* 0x000fce00078e00ff */
[----:B-----5:R-:W-:Y:S05]  /*8cc0*/  WARPSYNC.COLLECTIVE R15, `(.L_x_212) ;  /* 0x000000000f0c7348 */ /* 0x020fea0003c00000 */
[----:B------:R-:W-:Y:S02]  /*8cd0*/  ELECT P6, UR62, PT ;  /* 0x00000000003e782f */ /* 0x000fe400038c0000 */
[----:B------:R-:W-:Y:S01]  /*8ce0*/  MOV R14, UR62 ;  /* 0x0000003e000e7c02 */ /* 0x000fe20008000f00 */
[----:B-----5:R-:W-:Y:S10]  /*8cf0*/  ENDCOLLECTIVE ;  /* 0x000000000000791b */ /* 0x020ff40003800000 */
.L_x_212:
[----:B------:R-:W-:Y:S05]  /*8d00*/  BSYNC B0 ;  /* 0x0000000000007941 */ /* 0x000fea0003800000 */
.L_x_211:
[----:B------:R-:W-:Y:S05]  /*8d10*/  BRA `(.L_x_213) ;  /* 0xfffffff400c07947 */ /* 0x000fea000383ffff */
.L_x_194:
[----:B0-----:R0:W1:Y:S02]  /*8d20*/  SYNCS.PHASECHK.TRANS64.TRYWAIT P0, [R5+URZ], R2 ;  /* 0x00000002050075a7 */ /* 0x001064000800017f */
[----:B-1----:R-:W-:Y:S05]  /*8d30*/  @!P0 NANOSLEEP.SYNCS 0x989680 ;  /* 0x009896800000895d */ /* 0x002fea0003900000 */
[----:B------:R-:W1:Y:S02]  /*8d40*/  @!P0 SYNCS.PHASECHK.TRANS64 P0, [R5+URZ], R2 ;  /* 0x00000002050085a7 */ /* 0x000e64000800007f */
[----:B-1----:R-:W-:Y:S05]  /*8d50*/  @!P0 BRA `(.L_x_194) ;  /* 0xfffffffc00f08947 */ /* 0x002fea000383ffff */
[----:B------:R-:W-:Y:S05]  /*8d60*/  BRA `(.L_x_214) ;  /* 0xfffffff800047947 */ /* 0x000fea000383ffff */
.L_x_195:
[----:B0-----:R0:W1:Y:S02]  /*8d70*/  SYNCS.PHASECHK.TRANS64.TRYWAIT P0, [R7+URZ], R4 ;  /* 0x00000004070075a7 */ /* 0x001064000800017f */
[----:B-1----:R-:W-:Y:S05]  /*8d80*/  @!P0 NANOSLEEP.SYNCS 0x989680 ;  /* 0x009896800000895d */ /* 0x002fea0003900000 */
[----:B------:R-:W1:Y:S02]  /*8d90*/  @!P0 SYNCS.PHASECHK.TRANS64 P0, [R7+URZ], R4 ;  /* 0x00000004070085a7 */ /* 0x000e64000800007f */
[----:B-1----:R-:W-:Y:S05]  /*8da0*/  @!P0 BRA `(.L_x_195) ;  /* 0xfffffffc00f08947 */ /* 0x002fea000383ffff */
[----:B------:R-:W-:Y:S05]  /*8db0*/  BRA `(.L_x_215) ;  /* 0xfffffff800147947 */ /* 0x000fea000383ffff */
.L_x_196:
[----:B0-----:R0:W1:Y:S02]  /*8dc0*/  SYNCS.PHASECHK.TRANS64.TRYWAIT P0, [R6+URZ], R5 ;  /* 0x00000005060075a7 */ /* 0x001064000800017f */
[----:B-1----:R-:W-:Y:S05]  /*8dd0*/  @!P0 NANOSLEEP.SYNCS 0x989680 ;  /* 0x009896800000895d */ /* 0x002fea0003900000 */
[----:B------:R-:W1:Y:S02]  /*8de0*/  @!P0 SYNCS.PHASECHK.TRANS64 P0, [R6+URZ], R5 ;  /* 0x00000005060085a7 */ /* 0x000e64000800007f */
[----:B-1----:R-:W-:Y:S05]  /*8df0*/  @!P0 BRA `(.L_x_196) ;  /* 0xfffffffc00f08947 */ /* 0x002fea000383ffff */
[----:B------:R-:W-:Y:S05]  /*8e00*/  BRA `(.L_x_216) ;  /* 0xfffffff800247947 */ /* 0x000fea000383ffff */
.L_x_197:
[----:B0-----:R0:W1:Y:S02]  /*8e10*/  SYNCS.PHASECHK.TRANS64.TRYWAIT P0, [R9+URZ], R4 ;  /* 0x00000004090075a7 */ /* 0x001064000800017f */
[----:B-1----:R-:W-:Y:S05]  /*8e20*/  @!P0 NANOSLEEP.SYNCS 0x989680 ;  /* 0x009896800000895d */ /* 0x002fea0003900000 */
[----:B------:R-:W1:Y:S02]  /*8e30*/  @!P0 SYNCS.PHASECHK.TRANS64 P0, [R9+URZ], R4 ;  /* 0x00000004090085a7 */ /* 0x000e64000800007f */
[----:B-1----:R-:W-:Y:S05]  /*8e40*/  @!P0 BRA `(.L_x_197) ;  /* 0xfffffffc00f08947 */ /* 0x002fea000383ffff */
[----:B------:R-:W-:Y:S05]  /*8e50*/  BRA `(.L_x_217) ;  /* 0xfffffff800347947 */ /* 0x000fea000383ffff */
.L_x_198:
[----:B0-----:R0:W1:Y:S02]  /*8e60*/  SYNCS.PHASECHK.TRANS64.TRYWAIT P0, [R6+URZ], R5 ;  /* 0x00000005060075a7 */ /* 0x001064000800017f */
[----:B-1----:R-:W-:Y:S05]  /*8e70*/  @!P0 NANOSLEEP.SYNCS 0x989680 ;  /* 0x009896800000895d */ /* 0x002fea0003900000 */
[----:B------:R-:W1:Y:S02]  /*8e80*/  @!P0 SYNCS.PHASECHK.TRANS64 P0, [R6+URZ], R5 ;  /* 0x00000005060085a7 */ /* 0x000e64000800007f */
[----:B-1----:R-:W-:Y:S05]  /*8e90*/  @!P0 BRA `(.L_x_198) ;  /* 0xfffffffc00f08947 */ /* 0x002fea000383ffff */
[----:B------:R-:W-:Y:S05]  /*8ea0*/  BRA `(.L_x_218) ;  /* 0xfffffff800447947 */ /* 0x000fea000383ffff */
.L_x_199:
[----:B0-----:R0:W1:Y:S02]  /*8eb0*/  SYNCS.PHASECHK.TRANS64.TRYWAIT P0, [R9+URZ], R4 ;  /* 0x00000004090075a7 */ /* 0x001064000800017f */
[----:B-1----:R-:W-:Y:S05]  /*8ec0*/  @!P0 NANOSLEEP.SYNCS 0x989680 ;  /* 0x009896800000895d */ /* 0x002fea0003900000 */
[----:B------:R-:W1:Y:S02]  /*8ed0*/  @!P0 SYNCS.PHASECHK.TRANS64 P0, [R9+URZ], R4 ;  /* 0x00000004090085a7 */ /* 0x000e64000800007f */
[----:B-1----:R-:W-:Y:S05]  /*8ee0*/  @!P0 BRA `(.L_x_199) ;  /* 0xfffffffc00f08947 */ /* 0x002fea000383ffff */
[----:B------:R-:W-:Y:S05]  /*8ef0*/  BRA `(.L_x_219) ;  /* 0xfffffff800547947 */ /* 0x000fea000383ffff */
.L_x_200:
[----:B0-----:R0:W1:Y:S02]  /*8f00*/  SYNCS.PHASECHK.TRANS64.TRYWAIT P0, [R8+URZ], R5 ;  /* 0x00000005080075a7 */ /* 0x001064000800017f */
[----:B-1----:R-:W-:Y:S05]  /*8f10*/  @!P0 NANOSLEEP.SYNCS 0x989680 ;  /* 0x009896800000895d */ /* 0x002fea0003900000 */
[----:B------:R-:W1:Y:S02]  /*8f20*/  @!P0 SYNCS.PHASECHK.TRANS64 P0, [R8+URZ], R5 ;  /* 0x00000005080085a7 */ /* 0x000e64000800007f */
[----:B-1----:R-:W-:Y:S05]  /*8f30*/  @!P0 BRA `(.L_x_200) ;  /* 0xfffffffc00f08947 */ /* 0x002fea000383ffff */
[----:B------:R-:W-:Y:S05]  /*8f40*/  BRA `(.L_x_220) ;  /* 0xfffffff800647947 */ /* 0x000fea000383ffff */
.L_x_201:
[----:B-1----:R1:W2:Y:S02]  /*8f50*/  SYNCS.PHASECHK.TRANS64.TRYWAIT P0, [R11+URZ], R6 ;  /* 0x000000060b0075a7 */ /* 0x0022a4000800017f */
[----:B--2---:R-:W-:Y:S05]  /*8f60*/  @!P0 NANOSLEEP.SYNCS 0x989680 ;  /* 0x009896800000895d */ /* 0x004fea0003900000 */
[----:B------:R-:W2:Y:S02]  /*8f70*/  @!P0 SYNCS.PHASECHK.TRANS64 P0, [R11+URZ], R6 ;  /* 0x000000060b0085a7 */ /* 0x000ea4000800007f */
[----:B--2---:R-:W-:Y:S05]  /*8f80*/  @!P0 BRA `(.L_x_201) ;  /* 0xfffffffc00f08947 */ /* 0x004fea000383ffff */
[----:B------:R-:W-:Y:S05]  /*8f90*/  BRA `(.L_x_221) ;  /* 0xfffffff8006c7947 */ /* 0x000fea000383ffff */
.L_x_222:
[----:B------:R-:W-:-:S00]  /*8fa0*/  BRA `(.L_x_222) ;  /* 0xfffffffc00fc7947 */ /* 0x000fc0000383ffff */
[----:B------:R-:W-:-:S00]  /*8fb0*/  NOP ;  /* 0x0000000000007918 */ /* 0x000fc00000000000 */
        /* <DEDUP_REMOVED lines=12> */
.L_x_223:


//--------------------- .nv.global.init           --------------------------
	.section	.nv.global.init,"aw",@progbits
.nv.global.init:
	.type		$str$24,@object
	.size		$str$24,($str$25 - $str$24)
$str$24:
        /*0000*/ 	.byte	0x28, 0x61, 0x64, 0x64, 0x72, 0x65, 0x73, 0x73, 0x20, 0x26, 0x20, 0x6d, 0x61, 0x73, 0x6b, 0x29
        /*0010*/ 	.byte	0x20, 0x3d, 0x3d, 0x20, 0x30, 0x00
	.type		$str$25,@object
	.size		$str$25,(__unnamed_1 - $str$25)
$str$25:
        /*0016*/ 	.byte	0x2f, 0x74, 0x6d, 0x70, 0x2f, 0x63, 0x75, 0x74, 0x6c, 0x61, 0x73, 0x73, 0x5f, 0x73, 0x77, 0x65
        /*0026*/ 	.byte	0x65, 0x70, 0x5f, 0x73, 0x72, 0x63, 0x2f, 0x69, 0x6e, 0x63, 0x6c, 0x75, 0x64, 0x65, 0x2f, 0x63
        /*0036*/ 	.byte	0x75, 0x74, 0x65, 0x2f, 0x70, 0x6f, 0x69, 0x6e, 0x74, 0x65, 0x72, 0x5f, 0x66, 0x6c, 0x61, 0x67
        /*0046*/ 	.byte	0x67, 0x65, 0x64, 0x2e, 0x68, 0x70, 0x70, 0x00
	.type		__unnamed_1,@object
	.size		__unnamed_1,(__unnamed_2 - __unnamed_1)
__unnamed_1:
        /*004e*/ 	.byte	0x61, 0x75, 0x74, 0x6f, 0x20, 0x63, 0x75, 0x74, 0x65, 0x3a, 0x3a, 0x61, 0x73, 0x5f, 0x70, 0x6f
        /* <DEDUP_REMOVED lines=27> */
        /*020e*/ 	.byte	0x30, 0x34, 0x38, 0x3e, 0x3e, 0x3e, 0x3e, 0x3e, 0x20, 0x26, 0x5d, 0x00
	.type		__unnamed_2,@object
	.size		__unnamed_2,(.L_1 - __unnamed_2)
__unnamed_2:
        /* <DEDUP_REMOVED lines=28> */
        /*03da*/ 	.byte	0x3c, 0x34, 0x30, 0x39, 0x36, 0x3e, 0x3e, 0x3e, 0x3e, 0x3e, 0x20, 0x26, 0x5d, 0x00
.L_1:


//--------------------- .nv.shared._ZN7cutlass13device_kernelINS_4gemm6kernel13GemmUniversalIN4cute5tupleIJiiiiEEENS1_10collective13CollectiveMmaINS1_39MainloopSm90TmaGmmaRmemAWarpSpecializedILi9ENS5_IJNS4_1CILi1EEESB_SB_EEENS1_32KernelTmaWarpSpecializedPingpongEEENS5_IJNSA_ILi64EEENSA_ILi128EEENSA_ILi32EEEEEENS_10tfloat32_tENS5_IJlSB_lEEESJ_NS5_IJSB_llEEENS4_8TiledMMAINS4_8MMA_AtomIJNS4_4SM904GMMA30MMA_64x128x8_F32TF32TF32_RS_TNILNSP_7ScaleInE1ELSR_1EEEEEENS4_6LayoutISC_NS5_IJNSA_ILi0EEESV_SV_EEEEENS5_IJNS4_10UnderscoreESY_SY_EEEEENS4_13SM90_TMA_LOADENS4_14ComposedLayoutINS4_7SwizzleILi3ELi4ELi3EEENS4_18smem_ptr_flag_bitsILi32EEENSU_INS5_IJNSA_ILi8EEESH_EEENS5_IJSH_SB_EEEEEEEvNS4_8identityES11_NS12_INS13_ILi1ELi4ELi3EEES16_NSU_INS5_IJS17_S17_EEENS5_IJSB_S17_EEEEEEENS4_9Copy_AtomIJNS4_39AutoVectorizingCopyWithAssumedAlignmentILi128EEESJ_EEES1C_EENS_8epilogue10collective6detail29Sm90TmaWarpSpecializedAdapterINS1O_15DefaultEpilogueISJ_SK_SK_NS1N_6thread17LinearCombinationISJ_Li1EffLNS1S_9ScaleType4KindE0ELNS_15FloatRoundStyleE2ESJ_EENS1_15EpilogueDefaultEEEEEvvEEEEvNT_6ParamsE --------------------------
	.section	.nv.shared._ZN7cutlass13device_kernelINS_4gemm6kernel13GemmUniversalIN4cute5tupleIJiiiiEEENS1_10collective13CollectiveMmaINS1_39MainloopSm90TmaGmmaRmemAWarpSpecializedILi9ENS5_IJNS4_1CILi1EEESB_SB_EEENS1_32KernelTmaWarpSpecializedPingpongEEENS5_IJNSA_ILi64EEENSA_ILi128EEENSA_ILi32EEEEEENS_10tfloat32_tENS5_IJlSB_lEEESJ_NS5_IJSB_llEEENS4_8TiledMMAINS4_8MMA_AtomIJNS4_4SM904GMMA30MMA_64x128x8_F32TF32TF32_RS_TNILNSP_7ScaleInE1ELSR_1EEEEEENS4_6LayoutISC_NS5_IJNSA_ILi0EEESV_SV_EEEEENS5_IJNS4_10UnderscoreESY_SY_EEEEENS4_13SM90_TMA_LOADENS4_14ComposedLayoutINS4_7SwizzleILi3ELi4ELi3EEENS4_18smem_ptr_flag_bitsILi32EEENSU_INS5_IJNSA_ILi8EEESH_EEENS5_IJSH_SB_EEEEEEEvNS4_8identityES11_NS12_INS13_ILi1ELi4ELi3EEES16_NSU_INS5_IJS17_S17_EEENS5_IJSB_S17_EEEEEEENS4_9Copy_AtomIJNS4_39AutoVectorizingCopyWithAssumedAlignmentILi128EEESJ_EEES1C_EENS_8epilogue10collective6detail29Sm90TmaWarpSpecializedAdapterINS1O_15DefaultEpilogueISJ_SK_SK_NS1N_6thread17LinearCombinationISJ_Li1EffLNS1S_9ScaleType4KindE0ELNS_15FloatRoundStyleE2ESJ_EENS1_15EpilogueDefaultEEEEEvvEEEEvNT_6ParamsE,"aw",@nobits
	.sectionflags	@""
	.align	16
	.zero		1024


//--------------------- .nv.shared.reserved.0     --------------------------
	.section	.nv.shared.reserved.0,"aw",@nobits
	.weak		__nv_reservedSMEM_offset_0_alias
	.size		__nv_reservedSMEM_offset_0_alias, 0, 0
	.other		__nv_reservedSMEM_offset_0_alias,@"STO_CUDA_RESERVED_SHARED STV_DEFAULT"
__nv_reservedSMEM_offset_0_alias:
	.zero		0


//--------------------- .nv.global                --------------------------
	.section	.nv.global,"aw",@nobits
.nv.global:
	.type		_ZN40_INTERNAL_587cef80_4_k_cu_f3ce8c24_277014cute1_E,@object
	.size		_ZN40_INTERNAL_587cef80_4_k_cu_f3ce8c24_277014cute1_E,(_ZN40_INTERNAL_587cef80_4_k_cu_f3ce8c24_277014cuda3std3__45__cpo6cbeginE - _ZN40_INTERNAL_587cef80_4_k_cu_f3ce8c24_277014cute1_E)
_ZN40_INTERNAL_587cef80_4_k_cu_f3ce8c24_277014cute1_E:
	.zero		1
	.type		_ZN40_INTERNAL_587cef80_4_k_cu_f3ce8c24_277014cuda3std3__45__cpo6cbeginE,@object
	.size		_ZN40_INTERNAL_587cef80_4_k_cu_f3ce8c24_277014cuda3std3__45__cpo6cbeginE,(_ZN40_INTERNAL_587cef80_4_k_cu_f3ce8c24_277014cuda3std3__48in_placeE - _ZN40_INTERNAL_587cef80_4_k_cu_f3ce8c24_277014cuda3std3__45__cpo6cbeginE)
_ZN40_INTERNAL_587cef80_4_k_cu_f3ce8c24_277014cuda3std3__45__cpo6cbeginE:
	.zero		1
	.type		_ZN40_INTERNAL_587cef80_4_k_cu_f3ce8c24_277014cuda3std3__48in_placeE,@object
	.size		_ZN40_INTERNAL_587cef80_4_k_cu_f3ce8c24_277014cuda3std3__48in_placeE,(_ZN40_INTERNAL_587cef80_4_k_cu_f3ce8c24_277014cuda3std6ranges3__45__cpo9iter_moveE - _ZN40_INTERNAL_587cef80_4_k_cu_f3ce8c24_277014cuda3std3__48in_placeE)
_ZN40_INTERNAL_587cef80_4_k_cu_f3ce8c24_277014cuda3std3__48in_placeE:
	.zero		1
	.type		_ZN40_INTERNAL_587cef80_4_k_cu_f3ce8c24_277014cuda3std6ranges3__45__cpo9iter_moveE,@object
	.size		_ZN40_INTERNAL_587cef80_4_k_cu_f3ce8c24_277014cuda3std6ranges3__45__cpo9iter_moveE,(_ZN40_INTERNAL_587cef80_4_k_cu_f3ce8c24_277014cuda3std3__45__cpo5beginE - _ZN40_INTERNAL_587cef80_4_k_cu_f3ce8c24_277014cuda3std6ranges3__45__cpo9iter_moveE)
_ZN40_INTERNAL_587cef80_4_k_cu_f3ce8c24_277014cuda3std6ranges3__45__cpo9iter_moveE:
	.zero		1
	.type		_ZN40_INTERNAL_587cef80_4_k_cu_f3ce8c24_277014cuda3std3__45__cpo5beginE,@object
	.size		_ZN40_INTERNAL_587cef80_4_k_cu_f3ce8c24_277014cuda3std3__45__cpo5beginE,(_ZN40_INTERNAL_587cef80_4_k_cu_f3ce8c24_277014cuda3std3__442_GLOBAL__N__587cef80_4_k_cu_f3ce8c24_277016ignoreE - _ZN40_INTERNAL_587cef80_4_k_cu_f3ce8c24_277014cuda3std3__45__cpo5beginE)
_ZN40_INTERNAL_587cef80_4_k_cu_f3ce8c24_277014cuda3std3__45__cpo5beginE:
	.zero		1
	.type		_ZN40_INTERNAL_587cef80_4_k_cu_f3ce8c24_277014cuda3std3__442_GLOBAL__N__587cef80_4_k_cu_f3ce8c24_277016ignoreE,@object
	.size		_ZN40_INTERNAL_587cef80_4_k_cu_f3ce8c24_277014cuda3std3__442_GLOBAL__N__587cef80_4_k_cu_f3ce8c24_277016ignoreE,(_ZN40_INTERNAL_587cef80_4_k_cu_f3ce8c24_277014cute7productE - _ZN40_INTERNAL_587cef80_4_k_cu_f3ce8c24_277014cuda3std3__442_GLOBAL__N__587cef80_4_k_cu_f3ce8c24_277016ignoreE)
_ZN40_INTERNAL_587cef80_4_k_cu_f3ce8c24_277014cuda3std3__442_GLOBAL__N__587cef80_4_k_cu_f3ce8c24_277016ignoreE:
	.zero		1
	.type		_ZN40_INTERNAL_587cef80_4_k_cu_f3ce8c24_277014cute7productE,@object
	.size		_ZN40_INTERNAL_587cef80_4_k_cu_f3ce8c24_277014cute7productE,(_ZN40_INTERNAL_587cef80_4_k_cu_f3ce8c24_277014cuda3std3__45__cpo3endE - _ZN40_INTERNAL_587cef80_4_k_cu_f3ce8c24_277014cute7productE)
_ZN40_INTERNAL_587cef80_4_k_cu_f3ce8c24_277014cute7productE:
	.zero		1
	.type		_ZN40_INTERNAL_587cef80_4_k_cu_f3ce8c24_277014cuda3std3__45__cpo3endE,@object
	.size		_ZN40_INTERNAL_587cef80_4_k_cu_f3ce8c24_277014cuda3std3__45__cpo3endE,(_ZN40_INTERNAL_587cef80_4_k_cu_f3ce8c24_277014cuda3std3__419piecewise_constructE - _ZN40_INTERNAL_587cef80_4_k_cu_f3ce8c24_277014cuda3std3__45__cpo3endE)
_ZN40_INTERNAL_587cef80_4_k_cu_f3ce8c24_277014cuda3std3__45__cpo3endE:
	.zero		1
	.type		_ZN40_INTERNAL_587cef80_4_k_cu_f3ce8c24_277014cuda3std3__419piecewise_constructE,@object
	.size		_ZN40_INTERNAL_587cef80_4_k_cu_f3ce8c24_277014cuda3std3__419piecewise_constructE,(_ZN40_INTERNAL_587cef80_4_k_cu_f3ce8c24_277014cuda3std3__45__cpo4cendE - _ZN40_INTERNAL_587cef80_4_k_cu_f3ce8c24_277014cuda3std3__419piecewise_constructE)
_ZN40_INTERNAL_587cef80_4_k_cu_f3ce8c24_277014cuda3std3__419piecewise_constructE:
	.zero		1
	.type		_ZN40_INTERNAL_587cef80_4_k_cu_f3ce8c24_277014cuda3std3__45__cpo4cendE,@object
	.size		_ZN40_INTERNAL_587cef80_4_k_cu_f3ce8c24_277014cuda3std3__45__cpo4cendE,(_ZN40_INTERNAL_587cef80_4_k_cu_f3ce8c24_277014cuda3std6ranges3__45__cpo4swapE - _ZN40_INTERNAL_587cef80_4_k_cu_f3ce8c24_277014cuda3std3__45__cpo4cendE)
_ZN40_INTERNAL_587cef80_4_k_cu_f3ce8c24_277014cuda3std3__45__cpo4cendE:
	.zero		1
	.type		_ZN40_INTERNAL_587cef80_4_k_cu_f3ce8c24_277014cuda3std6ranges3__45__cpo4swapE,@object
	.size		_ZN40_INTERNAL_587cef80_4_k_cu_f3ce8c24_277014cuda3std6ranges3__45__cpo4swapE,(.L_9 - _ZN40_INTERNAL_587cef80_4_k_cu_f3ce8c24_277014cuda3std6ranges3__45__cpo4swapE)
_ZN40_INTERNAL_587cef80_4_k_cu_f3ce8c24_277014cuda3std6ranges3__45__cpo4swapE:
	.zero		1
.L_9:


//--------------------- .nv.constant0._ZN7cutlass13device_kernelINS_4gemm6kernel13GemmUniversalIN4cute5tupleIJiiiiEEENS1_10collective13CollectiveMmaINS1_39MainloopSm90TmaGmmaRmemAWarpSpecializedILi9ENS5_IJNS4_1CILi1EEESB_SB_EEENS1_32KernelTmaWarpSpecializedPingpongEEENS5_IJNSA_ILi64EEENSA_ILi128EEENSA_ILi32EEEEEENS_10tfloat32_tENS5_IJlSB_lEEESJ_NS5_IJSB_llEEENS4_8TiledMMAINS4_8MMA_AtomIJNS4_4SM904GMMA30MMA_64x128x8_F32TF32TF32_RS_TNILNSP_7ScaleInE1ELSR_1EEEEEENS4_6LayoutISC_NS5_IJNSA_ILi0EEESV_SV_EEEEENS5_IJNS4_10UnderscoreESY_SY_EEEEENS4_13SM90_TMA_LOADENS4_14ComposedLayoutINS4_7SwizzleILi3ELi4ELi3EEENS4_18smem_ptr_flag_bitsILi32EEENSU_INS5_IJNSA_ILi8EEESH_EEENS5_IJSH_SB_EEEEEEEvNS4_8identityES11_NS12_INS13_ILi1ELi4ELi3EEES16_NSU_INS5_IJS17_S17_EEENS5_IJSB_S17_EEEEEEENS4_9Copy_AtomIJNS4_39AutoVectorizingCopyWithAssumedAlignmentILi128EEESJ_EEES1C_EENS_8epilogue10collective6detail29Sm90TmaWarpSpecializedAdapterINS1O_15DefaultEpilogueISJ_SK_SK_NS1N_6thread17LinearCombinationISJ_Li1EffLNS1S_9ScaleType4KindE0ELNS_15FloatRoundStyleE2ESJ_EENS1_15EpilogueDefaultEEEEEvvEEEEvNT_6ParamsE --------------------------
	.section	.nv.constant0._ZN7cutlass13device_kernelINS_4gemm6kernel13GemmUniversalIN4cute5tupleIJiiiiEEENS1_10collective13CollectiveMmaINS1_39MainloopSm90TmaGmmaRmemAWarpSpecializedILi9ENS5_IJNS4_1CILi1EEESB_SB_EEENS1_32KernelTmaWarpSpecializedPingpongEEENS5_IJNSA_ILi64EEENSA_ILi128EEENSA_ILi32EEEEEENS_10tfloat32_tENS5_IJlSB_lEEESJ_NS5_IJSB_llEEENS4_8TiledMMAINS4_8MMA_AtomIJNS4_4SM904GMMA30MMA_64x128x8_F32TF32TF32_RS_TNILNSP_7ScaleInE1ELSR_1EEEEEENS4_6LayoutISC_NS5_IJNSA_ILi0EEESV_SV_EEEEENS5_IJNS4_10UnderscoreESY_SY_EEEEENS4_13SM90_TMA_LOADENS4_14ComposedLayoutINS4_7SwizzleILi3ELi4ELi3EEENS4_18smem_ptr_flag_bitsILi32EEENSU_INS5_IJNSA_ILi8EEESH_EEENS5_IJSH_SB_EEEEEEEvNS4_8identityES11_NS12_INS13_ILi1ELi4ELi3EEES16_NSU_INS5_IJS17_S17_EEENS5_IJSB_S17_EEEEEEENS4_9Copy_AtomIJNS4_39AutoVectorizingCopyWithAssumedAlignmentILi128EEESJ_EEES1C_EENS_8epilogue10collective6detail29Sm90TmaWarpSpecializedAdapterINS1O_15DefaultEpilogueISJ_SK_SK_NS1N_6thread17LinearCombinationISJ_Li1EffLNS1S_9ScaleType4KindE0ELNS_15FloatRoundStyleE2ESJ_EENS1_15EpilogueDefaultEEEEEvvEEEEvNT_6ParamsE,"a",@progbits
	.sectionflags	@""
	.align	4
.nv.constant0._ZN7cutlass13device_kernelINS_4gemm6kernel13GemmUniversalIN4cute5tupleIJiiiiEEENS1_10collective13CollectiveMmaINS1_39MainloopSm90TmaGmmaRmemAWarpSpecializedILi9ENS5_IJNS4_1CILi1EEESB_SB_EEENS1_32KernelTmaWarpSpecializedPingpongEEENS5_IJNSA_ILi64EEENSA_ILi128EEENSA_ILi32EEEEEENS_10tfloat32_tENS5_IJlSB_lEEESJ_NS5_IJSB_llEEENS4_8TiledMMAINS4_8MMA_AtomIJNS4_4SM904GMMA30MMA_64x128x8_F32TF32TF32_RS_TNILNSP_7ScaleInE1ELSR_1EEEEEENS4_6LayoutISC_NS5_IJNSA_ILi0EEESV_SV_EEEEENS5_IJNS4_10UnderscoreESY_SY_EEEEENS4_13SM90_TMA_LOADENS4_14ComposedLayoutINS4_7SwizzleILi3ELi4ELi3EEENS4_18smem_ptr_flag_bitsILi32EEENSU_INS5_IJNSA_ILi8EEESH_EEENS5_IJSH_SB_EEEEEEEvNS4_8identityES11_NS12_INS13_ILi1ELi4ELi3EEES16_NSU_INS5_IJS17_S17_EEENS5_IJSB_S17_EEEEEEENS4_9Copy_AtomIJNS4_39AutoVectorizingCopyWithAssumedAlignmentILi128EEESJ_EEES1C_EENS_8epilogue10collective6detail29Sm90TmaWarpSpecializedAdapterINS1O_15DefaultEpilogueISJ_SK_SK_NS1N_6thread17LinearCombinationISJ_Li1EffLNS1S_9ScaleType4KindE0ELNS_15FloatRoundStyleE2ESJ_EENS1_15EpilogueDefaultEEEEEvvEEEEvNT_6ParamsE:
	.zero		1664


//--------------------- SYMBOLS --------------------------

	.type		.nv.reservedSmem.offset0,@object
	.size		.nv.reservedSmem.offset0,0x4
	.type		__assertfail,@function
